//
// Generated by NVIDIA NVVM Compiler
//
// Compiler Build ID: CL-36424714
// Cuda compilation tools, release 13.0, V13.0.88
// Based on NVVM 20.0.0
//

.version 9.0
.target sm_100
.address_size 64

	// .globl	_Z13conv2d_globalPfS_S_
.extern .shared .align 16 .b8 sharedMem[];

.visible .entry _Z13conv2d_globalPfS_S_(
	.param .u64 .ptr .align 1 _Z13conv2d_globalPfS_S__param_0,
	.param .u64 .ptr .align 1 _Z13conv2d_globalPfS_S__param_1,
	.param .u64 .ptr .align 1 _Z13conv2d_globalPfS_S__param_2
)
{
	.reg .pred 	%p<4>;
	.reg .b32 	%r<17>;
	.reg .b32 	%f<244>;
	.reg .b64 	%rd<19>;

	mov.u32 	%r2, %ctaid.y;
	mov.u32 	%r3, %ntid.y;
	mov.u32 	%r4, %tid.y;
	mad.lo.s32 	%r5, %r2, %r3, %r4;
	mov.u32 	%r6, %ctaid.x;
	mov.u32 	%r7, %ntid.x;
	mov.u32 	%r8, %tid.x;
	mad.lo.s32 	%r1, %r6, %r7, %r8;
	setp.gt.u32 	%p1, %r5, 2;
	setp.gt.s32 	%p2, %r1, 2;
	or.pred  	%p3, %p1, %p2;
	@%p3 bra 	$L__BB0_2;
	ld.param.u64 	%rd18, [_Z13conv2d_globalPfS_S__param_2];
	ld.param.u64 	%rd17, [_Z13conv2d_globalPfS_S__param_1];
	ld.param.u64 	%rd16, [_Z13conv2d_globalPfS_S__param_0];
	cvta.to.global.u64 	%rd4, %rd17;
	cvta.to.global.u64 	%rd5, %rd16;
	cvta.to.global.u64 	%rd6, %rd18;
	mul.lo.s32 	%r13, %r5, 5;
	cvt.s64.s32 	%rd7, %r1;
	cvt.u64.u32 	%rd8, %r13;
	add.s64 	%rd9, %rd8, %rd7;
	shl.b64 	%rd10, %rd9, 2;
	add.s64 	%rd11, %rd5, %rd10;
	add.s32 	%r14, %r13, %r1;
	mul.wide.s32 	%rd12, %r14, 4;
	add.s64 	%rd13, %rd5, %rd12;
	ld.global.f32 	%f1, [%rd13];
	ld.global.f32 	%f2, [%rd4];
	fma.rn.f32 	%f3, %f1, %f2, 0f00000000;
	ld.global.f32 	%f4, [%rd13+4];
	ld.global.f32 	%f5, [%rd4+4];
	fma.rn.f32 	%f6, %f4, %f5, %f3;
	ld.global.f32 	%f7, [%rd13+8];
	ld.global.f32 	%f8, [%rd4+8];
	fma.rn.f32 	%f9, %f7, %f8, %f6;
	ld.global.f32 	%f10, [%rd13+20];
	ld.global.f32 	%f11, [%rd4+12];
	fma.rn.f32 	%f12, %f10, %f11, %f9;
	ld.global.f32 	%f13, [%rd13+24];
	ld.global.f32 	%f14, [%rd4+16];
	fma.rn.f32 	%f15, %f13, %f14, %f12;
	ld.global.f32 	%f16, [%rd13+28];
	ld.global.f32 	%f17, [%rd4+20];
	fma.rn.f32 	%f18, %f16, %f17, %f15;
	ld.global.f32 	%f19, [%rd13+40];
	ld.global.f32 	%f20, [%rd4+24];
	fma.rn.f32 	%f21, %f19, %f20, %f18;
	ld.global.f32 	%f22, [%rd13+44];
	ld.global.f32 	%f23, [%rd4+28];
	fma.rn.f32 	%f24, %f22, %f23, %f21;
	ld.global.f32 	%f25, [%rd13+48];
	ld.global.f32 	%f26, [%rd4+32];
	fma.rn.f32 	%f27, %f25, %f26, %f24;
	ld.global.f32 	%f28, [%rd13+100];
	ld.global.f32 	%f29, [%rd4+36];
	fma.rn.f32 	%f30, %f28, %f29, %f27;
	ld.global.f32 	%f31, [%rd13+104];
	ld.global.f32 	%f32, [%rd4+40];
	fma.rn.f32 	%f33, %f31, %f32, %f30;
	ld.global.f32 	%f34, [%rd13+108];
	ld.global.f32 	%f35, [%rd4+44];
	fma.rn.f32 	%f36, %f34, %f35, %f33;
	ld.global.f32 	%f37, [%rd13+120];
	ld.global.f32 	%f38, [%rd4+48];
	fma.rn.f32 	%f39, %f37, %f38, %f36;
	ld.global.f32 	%f40, [%rd13+124];
	ld.global.f32 	%f41, [%rd4+52];
	fma.rn.f32 	%f42, %f40, %f41, %f39;
	ld.global.f32 	%f43, [%rd13+128];
	ld.global.f32 	%f44, [%rd4+56];
	fma.rn.f32 	%f45, %f43, %f44, %f42;
	ld.global.f32 	%f46, [%rd13+140];
	ld.global.f32 	%f47, [%rd4+60];
	fma.rn.f32 	%f48, %f46, %f47, %f45;
	ld.global.f32 	%f49, [%rd13+144];
	ld.global.f32 	%f50, [%rd4+64];
	fma.rn.f32 	%f51, %f49, %f50, %f48;
	ld.global.f32 	%f52, [%rd13+148];
	ld.global.f32 	%f53, [%rd4+68];
	fma.rn.f32 	%f54, %f52, %f53, %f51;
	ld.global.f32 	%f55, [%rd11+200];
	ld.global.f32 	%f56, [%rd4+72];
	fma.rn.f32 	%f57, %f55, %f56, %f54;
	ld.global.f32 	%f58, [%rd11+204];
	ld.global.f32 	%f59, [%rd4+76];
	fma.rn.f32 	%f60, %f58, %f59, %f57;
	ld.global.f32 	%f61, [%rd11+208];
	ld.global.f32 	%f62, [%rd4+80];
	fma.rn.f32 	%f63, %f61, %f62, %f60;
	ld.global.f32 	%f64, [%rd13+220];
	ld.global.f32 	%f65, [%rd4+84];
	fma.rn.f32 	%f66, %f64, %f65, %f63;
	ld.global.f32 	%f67, [%rd13+224];
	ld.global.f32 	%f68, [%rd4+88];
	fma.rn.f32 	%f69, %f67, %f68, %f66;
	ld.global.f32 	%f70, [%rd13+228];
	ld.global.f32 	%f71, [%rd4+92];
	fma.rn.f32 	%f72, %f70, %f71, %f69;
	ld.global.f32 	%f73, [%rd11+240];
	ld.global.f32 	%f74, [%rd4+96];
	fma.rn.f32 	%f75, %f73, %f74, %f72;
	ld.global.f32 	%f76, [%rd13+244];
	ld.global.f32 	%f77, [%rd4+100];
	fma.rn.f32 	%f78, %f76, %f77, %f75;
	ld.global.f32 	%f79, [%rd13+248];
	ld.global.f32 	%f80, [%rd4+104];
	fma.rn.f32 	%f81, %f79, %f80, %f78;
	shl.b32 	%r15, %r5, 1;
	sub.s32 	%r16, %r14, %r15;
	mul.wide.s32 	%rd14, %r16, 4;
	add.s64 	%rd15, %rd6, %rd14;
	st.global.f32 	[%rd15], %f81;
	ld.global.f32 	%f82, [%rd13];
	ld.global.f32 	%f83, [%rd4+108];
	fma.rn.f32 	%f84, %f82, %f83, 0f00000000;
	ld.global.f32 	%f85, [%rd13+4];
	ld.global.f32 	%f86, [%rd4+112];
	fma.rn.f32 	%f87, %f85, %f86, %f84;
	ld.global.f32 	%f88, [%rd13+8];
	ld.global.f32 	%f89, [%rd4+116];
	fma.rn.f32 	%f90, %f88, %f89, %f87;
	ld.global.f32 	%f91, [%rd13+20];
	ld.global.f32 	%f92, [%rd4+120];
	fma.rn.f32 	%f93, %f91, %f92, %f90;
	ld.global.f32 	%f94, [%rd13+24];
	ld.global.f32 	%f95, [%rd4+124];
	fma.rn.f32 	%f96, %f94, %f95, %f93;
	ld.global.f32 	%f97, [%rd13+28];
	ld.global.f32 	%f98, [%rd4+128];
	fma.rn.f32 	%f99, %f97, %f98, %f96;
	ld.global.f32 	%f100, [%rd13+40];
	ld.global.f32 	%f101, [%rd4+132];
	fma.rn.f32 	%f102, %f100, %f101, %f99;
	ld.global.f32 	%f103, [%rd13+44];
	ld.global.f32 	%f104, [%rd4+136];
	fma.rn.f32 	%f105, %f103, %f104, %f102;
	ld.global.f32 	%f106, [%rd13+48];
	ld.global.f32 	%f107, [%rd4+140];
	fma.rn.f32 	%f108, %f106, %f107, %f105;
	ld.global.f32 	%f109, [%rd13+100];
	ld.global.f32 	%f110, [%rd4+144];
	fma.rn.f32 	%f111, %f109, %f110, %f108;
	ld.global.f32 	%f112, [%rd13+104];
	ld.global.f32 	%f113, [%rd4+148];
	fma.rn.f32 	%f114, %f112, %f113, %f111;
	ld.global.f32 	%f115, [%rd13+108];
	ld.global.f32 	%f116, [%rd4+152];
	fma.rn.f32 	%f117, %f115, %f116, %f114;
	ld.global.f32 	%f118, [%rd13+120];
	ld.global.f32 	%f119, [%rd4+156];
	fma.rn.f32 	%f120, %f118, %f119, %f117;
	ld.global.f32 	%f121, [%rd13+124];
	ld.global.f32 	%f122, [%rd4+160];
	fma.rn.f32 	%f123, %f121, %f122, %f120;
	ld.global.f32 	%f124, [%rd13+128];
	ld.global.f32 	%f125, [%rd4+164];
	fma.rn.f32 	%f126, %f124, %f125, %f123;
	ld.global.f32 	%f127, [%rd13+140];
	ld.global.f32 	%f128, [%rd4+168];
	fma.rn.f32 	%f129, %f127, %f128, %f126;
	ld.global.f32 	%f130, [%rd13+144];
	ld.global.f32 	%f131, [%rd4+172];
	fma.rn.f32 	%f132, %f130, %f131, %f129;
	ld.global.f32 	%f133, [%rd13+148];
	ld.global.f32 	%f134, [%rd4+176];
	fma.rn.f32 	%f135, %f133, %f134, %f132;
	ld.global.f32 	%f136, [%rd11+200];
	ld.global.f32 	%f137, [%rd4+180];
	fma.rn.f32 	%f138, %f136, %f137, %f135;
	ld.global.f32 	%f139, [%rd11+204];
	ld.global.f32 	%f140, [%rd4+184];
	fma.rn.f32 	%f141, %f139, %f140, %f138;
	ld.global.f32 	%f142, [%rd11+208];
	ld.global.f32 	%f143, [%rd4+188];
	fma.rn.f32 	%f144, %f142, %f143, %f141;
	ld.global.f32 	%f145, [%rd13+220];
	ld.global.f32 	%f146, [%rd4+192];
	fma.rn.f32 	%f147, %f145, %f146, %f144;
	ld.global.f32 	%f148, [%rd13+224];
	ld.global.f32 	%f149, [%rd4+196];
	fma.rn.f32 	%f150, %f148, %f149, %f147;
	ld.global.f32 	%f151, [%rd13+228];
	ld.global.f32 	%f152, [%rd4+200];
	fma.rn.f32 	%f153, %f151, %f152, %f150;
	ld.global.f32 	%f154, [%rd11+240];
	ld.global.f32 	%f155, [%rd4+204];
	fma.rn.f32 	%f156, %f154, %f155, %f153;
	ld.global.f32 	%f157, [%rd13+244];
	ld.global.f32 	%f158, [%rd4+208];
	fma.rn.f32 	%f159, %f157, %f158, %f156;
	ld.global.f32 	%f160, [%rd13+248];
	ld.global.f32 	%f161, [%rd4+212];
	fma.rn.f32 	%f162, %f160, %f161, %f159;
	st.global.f32 	[%rd15+36], %f162;
	ld.global.f32 	%f163, [%rd13];
	ld.global.f32 	%f164, [%rd4+216];
	fma.rn.f32 	%f165, %f163, %f164, 0f00000000;
	ld.global.f32 	%f166, [%rd13+4];
	ld.global.f32 	%f167, [%rd4+220];
	fma.rn.f32 	%f168, %f166, %f167, %f165;
	ld.global.f32 	%f169, [%rd13+8];
	ld.global.f32 	%f170, [%rd4+224];
	fma.rn.f32 	%f171, %f169, %f170, %f168;
	ld.global.f32 	%f172, [%rd13+20];
	ld.global.f32 	%f173, [%rd4+228];
	fma.rn.f32 	%f174, %f172, %f173, %f171;
	ld.global.f32 	%f175, [%rd13+24];
	ld.global.f32 	%f176, [%rd4+232];
	fma.rn.f32 	%f177, %f175, %f176, %f174;
	ld.global.f32 	%f178, [%rd13+28];
	ld.global.f32 	%f179, [%rd4+236];
	fma.rn.f32 	%f180, %f178, %f179, %f177;
	ld.global.f32 	%f181, [%rd13+40];
	ld.global.f32 	%f182, [%rd4+240];
	fma.rn.f32 	%f183, %f181, %f182, %f180;
	ld.global.f32 	%f184, [%rd13+44];
	ld.global.f32 	%f185, [%rd4+244];
	fma.rn.f32 	%f186, %f184, %f185, %f183;
	ld.global.f32 	%f187, [%rd13+48];
	ld.global.f32 	%f188, [%rd4+248];
	fma.rn.f32 	%f189, %f187, %f188, %f186;
	ld.global.f32 	%f190, [%rd13+100];
	ld.global.f32 	%f191, [%rd4+252];
	fma.rn.f32 	%f192, %f190, %f191, %f189;
	ld.global.f32 	%f193, [%rd13+104];
	ld.global.f32 	%f194, [%rd4+256];
	fma.rn.f32 	%f195, %f193, %f194, %f192;
	ld.global.f32 	%f196, [%rd13+108];
	ld.global.f32 	%f197, [%rd4+260];
	fma.rn.f32 	%f198, %f196, %f197, %f195;
	ld.global.f32 	%f199, [%rd13+120];
	ld.global.f32 	%f200, [%rd4+264];
	fma.rn.f32 	%f201, %f199, %f200, %f198;
	ld.global.f32 	%f202, [%rd13+124];
	ld.global.f32 	%f203, [%rd4+268];
	fma.rn.f32 	%f204, %f202, %f203, %f201;
	ld.global.f32 	%f205, [%rd13+128];
	ld.global.f32 	%f206, [%rd4+272];
	fma.rn.f32 	%f207, %f205, %f206, %f204;
	ld.global.f32 	%f208, [%rd13+140];
	ld.global.f32 	%f209, [%rd4+276];
	fma.rn.f32 	%f210, %f208, %f209, %f207;
	ld.global.f32 	%f211, [%rd13+144];
	ld.global.f32 	%f212, [%rd4+280];
	fma.rn.f32 	%f213, %f211, %f212, %f210;
	ld.global.f32 	%f214, [%rd13+148];
	ld.global.f32 	%f215, [%rd4+284];
	fma.rn.f32 	%f216, %f214, %f215, %f213;
	ld.global.f32 	%f217, [%rd11+200];
	ld.global.f32 	%f218, [%rd4+288];
	fma.rn.f32 	%f219, %f217, %f218, %f216;
	ld.global.f32 	%f220, [%rd11+204];
	ld.global.f32 	%f221, [%rd4+292];
	fma.rn.f32 	%f222, %f220, %f221, %f219;
	ld.global.f32 	%f223, [%rd11+208];
	ld.global.f32 	%f224, [%rd4+296];
	fma.rn.f32 	%f225, %f223, %f224, %f222;
	ld.global.f32 	%f226, [%rd13+220];
	ld.global.f32 	%f227, [%rd4+300];
	fma.rn.f32 	%f228, %f226, %f227, %f225;
	ld.global.f32 	%f229, [%rd13+224];
	ld.global.f32 	%f230, [%rd4+304];
	fma.rn.f32 	%f231, %f229, %f230, %f228;
	ld.global.f32 	%f232, [%rd13+228];
	ld.global.f32 	%f233, [%rd4+308];
	fma.rn.f32 	%f234, %f232, %f233, %f231;
	ld.global.f32 	%f235, [%rd11+240];
	ld.global.f32 	%f236, [%rd4+312];
	fma.rn.f32 	%f237, %f235, %f236, %f234;
	ld.global.f32 	%f238, [%rd13+244];
	ld.global.f32 	%f239, [%rd4+316];
	fma.rn.f32 	%f240, %f238, %f239, %f237;
	ld.global.f32 	%f241, [%rd13+248];
	ld.global.f32 	%f242, [%rd4+320];
	fma.rn.f32 	%f243, %f241, %f242, %f240;
	st.global.f32 	[%rd15+72], %f243;
$L__BB0_2:
	ret;

}
	// .globl	_Z13conv2d_sharedPfS_S_
.visible .entry _Z13conv2d_sharedPfS_S_(
	.param .u64 .ptr .align 1 _Z13conv2d_sharedPfS_S__param_0,
	.param .u64 .ptr .align 1 _Z13conv2d_sharedPfS_S__param_1,
	.param .u64 .ptr .align 1 _Z13conv2d_sharedPfS_S__param_2
)
{
	.reg .pred 	%p<23>;
	.reg .b32 	%r<101>;
	.reg .b32 	%f<202>;
	.reg .b64 	%rd<17>;

	ld.param.u64 	%rd5, [_Z13conv2d_sharedPfS_S__param_0];
	cvta.to.global.u64 	%rd1, %rd5;
	mov.u32 	%r46, %ctaid.y;
	mov.u32 	%r1, %ntid.y;
	mul.lo.s32 	%r2, %r46, %r1;
	mov.u32 	%r3, %tid.y;
	add.s32 	%r4, %r2, %r3;
	mov.u32 	%r47, %ctaid.x;
	mov.u32 	%r5, %ntid.x;
	mul.lo.s32 	%r6, %r47, %r5;
	mov.u32 	%r7, %tid.x;
	add.s32 	%r8, %r6, %r7;
	add.s32 	%r9, %r5, 2;
	add.s32 	%r48, %r1, 2;
	mul.lo.s32 	%r10, %r9, %r48;
	setp.ge.u32 	%p1, %r3, %r48;
	@%p1 bra 	$L__BB1_22;
	mov.u32 	%r92, %r3;
$L__BB1_2:
	setp.ge.u32 	%p2, %r7, %r9;
	@%p2 bra 	$L__BB1_7;
	add.s32 	%r12, %r92, %r2;
	mul.lo.s32 	%r13, %r12, 5;
	mul.lo.s32 	%r14, %r92, %r9;
	mov.u32 	%r93, %r7;
$L__BB1_4:
	setp.gt.u32 	%p3, %r12, 4;
	add.s32 	%r16, %r93, %r6;
	setp.gt.s32 	%p4, %r16, 4;
	mov.f32 	%f199, 0f00000000;
	or.pred  	%p5, %p3, %p4;
	@%p5 bra 	$L__BB1_6;
	add.s32 	%r49, %r16, %r13;
	mul.wide.s32 	%rd6, %r49, 4;
	add.s64 	%rd7, %rd1, %rd6;
	ld.global.f32 	%f199, [%rd7];
$L__BB1_6:
	add.s32 	%r50, %r14, %r93;
	shl.b32 	%r51, %r50, 2;
	mov.u32 	%r52, sharedMem;
	add.s32 	%r53, %r52, %r51;
	st.shared.f32 	[%r53], %f199;
	add.s32 	%r17, %r93, %r5;
	setp.lt.u32 	%p6, %r93, 2;
	mov.u32 	%r93, %r17;
	@%p6 bra 	$L__BB1_4;
$L__BB1_7:
	add.s32 	%r18, %r92, %r1;
	setp.lt.u32 	%p7, %r92, 2;
	mov.u32 	%r92, %r18;
	@%p7 bra 	$L__BB1_2;
	mov.u32 	%r94, %r3;
$L__BB1_9:
	setp.ge.u32 	%p8, %r7, %r9;
	@%p8 bra 	$L__BB1_14;
	add.s32 	%r20, %r94, %r2;
	mad.lo.s32 	%r21, %r20, 5, 25;
	mad.lo.s32 	%r22, %r94, %r9, %r10;
	mov.u32 	%r95, %r7;
$L__BB1_11:
	setp.gt.u32 	%p9, %r20, 4;
	add.s32 	%r24, %r95, %r6;
	setp.gt.s32 	%p10, %r24, 4;
	mov.f32 	%f200, 0f00000000;
	or.pred  	%p11, %p9, %p10;
	@%p11 bra 	$L__BB1_13;
	add.s32 	%r54, %r24, %r21;
	mul.wide.s32 	%rd8, %r54, 4;
	add.s64 	%rd9, %rd1, %rd8;
	ld.global.f32 	%f200, [%rd9];
$L__BB1_13:
	add.s32 	%r55, %r22, %r95;
	shl.b32 	%r56, %r55, 2;
	mov.u32 	%r57, sharedMem;
	add.s32 	%r58, %r57, %r56;
	st.shared.f32 	[%r58], %f200;
	add.s32 	%r25, %r95, %r5;
	setp.lt.u32 	%p12, %r95, 2;
	mov.u32 	%r95, %r25;
	@%p12 bra 	$L__BB1_11;
$L__BB1_14:
	add.s32 	%r26, %r94, %r1;
	setp.lt.u32 	%p13, %r94, 2;
	mov.u32 	%r94, %r26;
	@%p13 bra 	$L__BB1_9;
	sub.s32 	%r27, %r7, %r5;
	shl.b32 	%r59, %r7, 2;
	mov.u32 	%r60, sharedMem;
	add.s32 	%r28, %r60, %r59;
	shl.b32 	%r29, %r9, 2;
	shl.b32 	%r61, %r1, 1;
	add.s32 	%r30, %r61, 4;
	shl.b32 	%r31, %r5, 2;
	add.s32 	%r32, %r8, 50;
	mov.u32 	%r96, %r3;
$L__BB1_16:
	setp.ge.u32 	%p14, %r7, %r9;
	@%p14 bra 	$L__BB1_21;
	add.s32 	%r34, %r96, %r2;
	add.s32 	%r62, %r30, %r96;
	mad.lo.s32 	%r99, %r29, %r62, %r28;
	mad.lo.s32 	%r98, %r34, 5, %r32;
	mov.u32 	%r97, %r8;
	mov.u32 	%r100, %r27;
$L__BB1_18:
	setp.gt.u32 	%p15, %r34, 4;
	mul.wide.s32 	%rd10, %r98, 4;
	add.s64 	%rd2, %rd1, %rd10;
	setp.gt.s32 	%p16, %r97, 4;
	mov.f32 	%f201, 0f00000000;
	or.pred  	%p17, %p15, %p16;
	@%p17 bra 	$L__BB1_20;
	ld.global.f32 	%f201, [%rd2];
$L__BB1_20:
	st.shared.f32 	[%r99], %f201;
	add.s32 	%r100, %r100, %r5;
	add.s32 	%r99, %r99, %r31;
	add.s32 	%r98, %r98, %r5;
	add.s32 	%r97, %r97, %r5;
	setp.lt.u32 	%p18, %r100, 2;
	@%p18 bra 	$L__BB1_18;
$L__BB1_21:
	add.s32 	%r45, %r96, %r1;
	setp.lt.u32 	%p19, %r96, 2;
	mov.u32 	%r96, %r45;
	@%p19 bra 	$L__BB1_16;
$L__BB1_22:
	bar.sync 	0;
	setp.gt.u32 	%p20, %r4, 2;
	setp.gt.s32 	%p21, %r8, 2;
	or.pred  	%p22, %p20, %p21;
	@%p22 bra 	$L__BB1_24;
	ld.param.u64 	%rd16, [_Z13conv2d_sharedPfS_S__param_2];
	ld.param.u64 	%rd15, [_Z13conv2d_sharedPfS_S__param_1];
	cvta.to.global.u64 	%rd11, %rd15;
	mov.u32 	%r63, %ntid.y;
	add.s32 	%r64, %r63, 2;
	mov.u32 	%r65, %ntid.x;
	add.s32 	%r66, %r65, 2;
	mul.lo.s32 	%r67, %r66, %r64;
	shl.b32 	%r68, %r67, 1;
	add.s32 	%r69, %r68, %r7;
	add.s32 	%r70, %r3, 2;
	mad.lo.s32 	%r71, %r70, %r66, %r69;
	shl.b32 	%r72, %r71, 2;
	mov.u32 	%r73, sharedMem;
	add.s32 	%r74, %r73, %r72;
	mad.lo.s32 	%r75, %r3, %r66, %r7;
	shl.b32 	%r76, %r75, 2;
	add.s32 	%r77, %r73, %r76;
	ld.shared.f32 	%f10, [%r77];
	ld.global.f32 	%f11, [%rd11];
	fma.rn.f32 	%f12, %f10, %f11, 0f00000000;
	ld.shared.f32 	%f13, [%r77+4];
	ld.global.f32 	%f14, [%rd11+4];
	fma.rn.f32 	%f15, %f13, %f14, %f12;
	ld.shared.f32 	%f16, [%r77+8];
	ld.global.f32 	%f17, [%rd11+8];
	fma.rn.f32 	%f18, %f16, %f17, %f15;
	shl.b32 	%r78, %r66, 2;
	add.s32 	%r79, %r77, %r78;
	ld.shared.f32 	%f19, [%r79];
	ld.global.f32 	%f20, [%rd11+12];
	fma.rn.f32 	%f21, %f19, %f20, %f18;
	ld.shared.f32 	%f22, [%r79+4];
	ld.global.f32 	%f23, [%rd11+16];
	fma.rn.f32 	%f24, %f22, %f23, %f21;
	ld.shared.f32 	%f25, [%r79+8];
	ld.global.f32 	%f26, [%rd11+20];
	fma.rn.f32 	%f27, %f25, %f26, %f24;
	add.s32 	%r80, %r79, %r78;
	ld.shared.f32 	%f28, [%r80];
	ld.global.f32 	%f29, [%rd11+24];
	fma.rn.f32 	%f30, %f28, %f29, %f27;
	ld.shared.f32 	%f31, [%r80+4];
	ld.global.f32 	%f32, [%rd11+28];
	fma.rn.f32 	%f33, %f31, %f32, %f30;
	ld.shared.f32 	%f34, [%r80+8];
	ld.global.f32 	%f35, [%rd11+32];
	fma.rn.f32 	%f36, %f34, %f35, %f33;
	shl.b32 	%r81, %r67, 2;
	add.s32 	%r82, %r77, %r81;
	ld.shared.f32 	%f37, [%r82];
	ld.global.f32 	%f38, [%rd11+36];
	fma.rn.f32 	%f39, %f37, %f38, %f36;
	ld.shared.f32 	%f40, [%r82+4];
	ld.global.f32 	%f41, [%rd11+40];
	fma.rn.f32 	%f42, %f40, %f41, %f39;
	ld.shared.f32 	%f43, [%r82+8];
	ld.global.f32 	%f44, [%rd11+44];
	fma.rn.f32 	%f45, %f43, %f44, %f42;
	add.s32 	%r83, %r82, %r78;
	ld.shared.f32 	%f46, [%r83];
	ld.global.f32 	%f47, [%rd11+48];
	fma.rn.f32 	%f48, %f46, %f47, %f45;
	ld.shared.f32 	%f49, [%r83+4];
	ld.global.f32 	%f50, [%rd11+52];
	fma.rn.f32 	%f51, %f49, %f50, %f48;
	ld.shared.f32 	%f52, [%r83+8];
	ld.global.f32 	%f53, [%rd11+56];
	fma.rn.f32 	%f54, %f52, %f53, %f51;
	add.s32 	%r84, %r83, %r78;
	ld.shared.f32 	%f55, [%r84];
	ld.global.f32 	%f56, [%rd11+60];
	fma.rn.f32 	%f57, %f55, %f56, %f54;
	ld.shared.f32 	%f58, [%r84+4];
	ld.global.f32 	%f59, [%rd11+64];
	fma.rn.f32 	%f60, %f58, %f59, %f57;
	ld.shared.f32 	%f61, [%r84+8];
	ld.global.f32 	%f62, [%rd11+68];
	fma.rn.f32 	%f63, %f61, %f62, %f60;
	add.s32 	%r85, %r82, %r81;
	ld.shared.f32 	%f64, [%r85];
	ld.global.f32 	%f65, [%rd11+72];
	fma.rn.f32 	%f66, %f64, %f65, %f63;
	ld.shared.f32 	%f67, [%r85+4];
	ld.global.f32 	%f68, [%rd11+76];
	fma.rn.f32 	%f69, %f67, %f68, %f66;
	ld.shared.f32 	%f70, [%r85+8];
	ld.global.f32 	%f71, [%rd11+80];
	fma.rn.f32 	%f72, %f70, %f71, %f69;
	add.s32 	%r86, %r85, %r78;
	ld.shared.f32 	%f73, [%r86];
	ld.global.f32 	%f74, [%rd11+84];
	fma.rn.f32 	%f75, %f73, %f74, %f72;
	ld.shared.f32 	%f76, [%r86+4];
	ld.global.f32 	%f77, [%rd11+88];
	fma.rn.f32 	%f78, %f76, %f77, %f75;
	ld.shared.f32 	%f79, [%r86+8];
	ld.global.f32 	%f80, [%rd11+92];
	fma.rn.f32 	%f81, %f79, %f80, %f78;
	ld.shared.f32 	%f82, [%r74];
	ld.global.f32 	%f83, [%rd11+96];
	fma.rn.f32 	%f84, %f82, %f83, %f81;
	ld.shared.f32 	%f85, [%r74+4];
	ld.global.f32 	%f86, [%rd11+100];
	fma.rn.f32 	%f87, %f85, %f86, %f84;
	ld.shared.f32 	%f88, [%r74+8];
	ld.global.f32 	%f89, [%rd11+104];
	fma.rn.f32 	%f90, %f88, %f89, %f87;
	mov.u32 	%r87, %ctaid.y;
	mad.lo.s32 	%r88, %r87, %r63, %r3;
	mov.u32 	%r89, %ctaid.x;
	mad.lo.s32 	%r90, %r89, %r65, %r7;
	mad.lo.s32 	%r91, %r88, 3, %r90;
	cvta.to.global.u64 	%rd12, %rd16;
	mul.wide.s32 	%rd13, %r91, 4;
	add.s64 	%rd14, %rd12, %rd13;
	st.global.f32 	[%rd14], %f90;
	ld.global.f32 	%f91, [%rd11+108];
	fma.rn.f32 	%f92, %f10, %f91, 0f00000000;
	ld.global.f32 	%f93, [%rd11+112];
	fma.rn.f32 	%f94, %f13, %f93, %f92;
	ld.global.f32 	%f95, [%rd11+116];
	fma.rn.f32 	%f96, %f16, %f95, %f94;
	ld.global.f32 	%f97, [%rd11+120];
	fma.rn.f32 	%f98, %f19, %f97, %f96;
	ld.global.f32 	%f99, [%rd11+124];
	fma.rn.f32 	%f100, %f22, %f99, %f98;
	ld.global.f32 	%f101, [%rd11+128];
	fma.rn.f32 	%f102, %f25, %f101, %f100;
	ld.global.f32 	%f103, [%rd11+132];
	fma.rn.f32 	%f104, %f28, %f103, %f102;
	ld.global.f32 	%f105, [%rd11+136];
	fma.rn.f32 	%f106, %f31, %f105, %f104;
	ld.global.f32 	%f107, [%rd11+140];
	fma.rn.f32 	%f108, %f34, %f107, %f106;
	ld.global.f32 	%f109, [%rd11+144];
	fma.rn.f32 	%f110, %f37, %f109, %f108;
	ld.global.f32 	%f111, [%rd11+148];
	fma.rn.f32 	%f112, %f40, %f111, %f110;
	ld.global.f32 	%f113, [%rd11+152];
	fma.rn.f32 	%f114, %f43, %f113, %f112;
	ld.global.f32 	%f115, [%rd11+156];
	fma.rn.f32 	%f116, %f46, %f115, %f114;
	ld.global.f32 	%f117, [%rd11+160];
	fma.rn.f32 	%f118, %f49, %f117, %f116;
	ld.global.f32 	%f119, [%rd11+164];
	fma.rn.f32 	%f120, %f52, %f119, %f118;
	ld.global.f32 	%f121, [%rd11+168];
	fma.rn.f32 	%f122, %f55, %f121, %f120;
	ld.global.f32 	%f123, [%rd11+172];
	fma.rn.f32 	%f124, %f58, %f123, %f122;
	ld.global.f32 	%f125, [%rd11+176];
	fma.rn.f32 	%f126, %f61, %f125, %f124;
	ld.global.f32 	%f127, [%rd11+180];
	fma.rn.f32 	%f128, %f64, %f127, %f126;
	ld.global.f32 	%f129, [%rd11+184];
	fma.rn.f32 	%f130, %f67, %f129, %f128;
	ld.global.f32 	%f131, [%rd11+188];
	fma.rn.f32 	%f132, %f70, %f131, %f130;
	ld.global.f32 	%f133, [%rd11+192];
	fma.rn.f32 	%f134, %f73, %f133, %f132;
	ld.global.f32 	%f135, [%rd11+196];
	fma.rn.f32 	%f136, %f76, %f135, %f134;
	ld.global.f32 	%f137, [%rd11+200];
	fma.rn.f32 	%f138, %f79, %f137, %f136;
	ld.global.f32 	%f139, [%rd11+204];
	fma.rn.f32 	%f140, %f82, %f139, %f138;
	ld.global.f32 	%f141, [%rd11+208];
	fma.rn.f32 	%f142, %f85, %f141, %f140;
	ld.global.f32 	%f143, [%rd11+212];
	fma.rn.f32 	%f144, %f88, %f143, %f142;
	st.global.f32 	[%rd14+36], %f144;
	ld.global.f32 	%f145, [%rd11+216];
	fma.rn.f32 	%f146, %f10, %f145, 0f00000000;
	ld.global.f32 	%f147, [%rd11+220];
	fma.rn.f32 	%f148, %f13, %f147, %f146;
	ld.global.f32 	%f149, [%rd11+224];
	fma.rn.f32 	%f150, %f16, %f149, %f148;
	ld.global.f32 	%f151, [%rd11+228];
	fma.rn.f32 	%f152, %f19, %f151, %f150;
	ld.global.f32 	%f153, [%rd11+232];
	fma.rn.f32 	%f154, %f22, %f153, %f152;
	ld.global.f32 	%f155, [%rd11+236];
	fma.rn.f32 	%f156, %f25, %f155, %f154;
	ld.global.f32 	%f157, [%rd11+240];
	fma.rn.f32 	%f158, %f28, %f157, %f156;
	ld.global.f32 	%f159, [%rd11+244];
	fma.rn.f32 	%f160, %f31, %f159, %f158;
	ld.global.f32 	%f161, [%rd11+248];
	fma.rn.f32 	%f162, %f34, %f161, %f160;
	ld.global.f32 	%f163, [%rd11+252];
	fma.rn.f32 	%f164, %f37, %f163, %f162;
	ld.global.f32 	%f165, [%rd11+256];
	fma.rn.f32 	%f166, %f40, %f165, %f164;
	ld.global.f32 	%f167, [%rd11+260];
	fma.rn.f32 	%f168, %f43, %f167, %f166;
	ld.global.f32 	%f169, [%rd11+264];
	fma.rn.f32 	%f170, %f46, %f169, %f168;
	ld.global.f32 	%f171, [%rd11+268];
	fma.rn.f32 	%f172, %f49, %f171, %f170;
	ld.global.f32 	%f173, [%rd11+272];
	fma.rn.f32 	%f174, %f52, %f173, %f172;
	ld.global.f32 	%f175, [%rd11+276];
	fma.rn.f32 	%f176, %f55, %f175, %f174;
	ld.global.f32 	%f177, [%rd11+280];
	fma.rn.f32 	%f178, %f58, %f177, %f176;
	ld.global.f32 	%f179, [%rd11+284];
	fma.rn.f32 	%f180, %f61, %f179, %f178;
	ld.global.f32 	%f181, [%rd11+288];
	fma.rn.f32 	%f182, %f64, %f181, %f180;
	ld.global.f32 	%f183, [%rd11+292];
	fma.rn.f32 	%f184, %f67, %f183, %f182;
	ld.global.f32 	%f185, [%rd11+296];
	fma.rn.f32 	%f186, %f70, %f185, %f184;
	ld.global.f32 	%f187, [%rd11+300];
	fma.rn.f32 	%f188, %f73, %f187, %f186;
	ld.global.f32 	%f189, [%rd11+304];
	fma.rn.f32 	%f190, %f76, %f189, %f188;
	ld.global.f32 	%f191, [%rd11+308];
	fma.rn.f32 	%f192, %f79, %f191, %f190;
	ld.global.f32 	%f193, [%rd11+312];
	fma.rn.f32 	%f194, %f82, %f193, %f192;
	ld.global.f32 	%f195, [%rd11+316];
	fma.rn.f32 	%f196, %f85, %f195, %f194;
	ld.global.f32 	%f197, [%rd11+320];
	fma.rn.f32 	%f198, %f88, %f197, %f196;
	st.global.f32 	[%rd14+72], %f198;
$L__BB1_24:
	ret;

}


// ===== COMPILED SASS (sm_100) =====

	.target	sm_100

	.elftype	@"ET_EXEC"


//--------------------- .note.nv.tkinfo           --------------------------
	.section	.note.nv.tkinfo,"",@"SHT_NOTE"
	.sectionflags	@"SHF_NOTE_NV_TKINFO"
	.tkinfo
        /*0018*/ 	.word	0x00000002
        /*0030*/ 	.string	""
        /*0030*/ 	.string	"ptxas"
        /*0030*/ 	.string	"Cuda compilation tools, release 13.0, V13.0.88"
        /*0030*/ 	.string	"Build cuda_13.0.r13.0/compiler.36424714_0"
        /*0030*/ 	.string	"-arch sm_100 -m 64 "



//--------------------- .note.nv.cuinfo           --------------------------
	.section	.note.nv.cuinfo,"",@"SHT_NOTE"
	.sectionflags	@"SHF_NOTE_NV_CUINFO"
        /*0018*/ 	.short	0x0002
        /*001a*/ 	.short	0x0064
        /*001c*/ 	.short	0x0082
	.zero		2


//--------------------- .nv.info                  --------------------------
	.section	.nv.info,"",@"SHT_CUDA_INFO"
	.align	4


	//----- nvinfo : EIATTR_REGCOUNT
	.align		4
        /*0000*/ 	.byte	0x04, 0x2f
        /*0002*/ 	.short	(.L_1 - .L_0)
	.align		4
.L_0:
        /*0004*/ 	.word	index@(_Z13conv2d_globalPfS_S_)
        /*0008*/ 	.word	0x00000020


	//----- nvinfo : EIATTR_FRAME_SIZE
	.align		4
.L_1:
        /*000c*/ 	.byte	0x04, 0x11
        /*000e*/ 	.short	(.L_3 - .L_2)
	.align		4
.L_2:
        /*0010*/ 	.word	index@(_Z13conv2d_globalPfS_S_)
        /*0014*/ 	.word	0x00000000


	//----- nvinfo : EIATTR_REGCOUNT
	.align		4
.L_3:
        /*0018*/ 	.byte	0x04, 0x2f
        /*001a*/ 	.short	(.L_5 - .L_4)
	.align		4
.L_4:
        /*001c*/ 	.word	index@(_Z13conv2d_sharedPfS_S_)
        /*0020*/ 	.word	0x00000028


	//----- nvinfo : EIATTR_FRAME_SIZE
	.align		4
.L_5:
        /*0024*/ 	.byte	0x04, 0x11
        /*0026*/ 	.short	(.L_7 - .L_6)
	.align		4
.L_6:
        /*0028*/ 	.word	index@(_Z13conv2d_sharedPfS_S_)
        /*002c*/ 	.word	0x00000000


	//----- nvinfo : EIATTR_MIN_STACK_SIZE
	.align		4
.L_7:
        /*0030*/ 	.byte	0x04, 0x12
        /*0032*/ 	.short	(.L_9 - .L_8)
	.align		4
.L_8:
        /*0034*/ 	.word	index@(_Z13conv2d_sharedPfS_S_)
        /*0038*/ 	.word	0x00000000


	//----- nvinfo : EIATTR_MIN_STACK_SIZE
	.align		4
.L_9:
        /*003c*/ 	.byte	0x04, 0x12
        /*003e*/ 	.short	(.L_11 - .L_10)
	.align		4
.L_10:
        /*0040*/ 	.word	index@(_Z13conv2d_globalPfS_S_)
        /*0044*/ 	.word	0x00000000
.L_11:


//--------------------- .nv.compat                --------------------------
	.section	.nv.compat,"",@"SHT_CUDA_COMPAT_INFO"
	.align	4
        /*0000*/ 	.byte	0x02, 0x09, 0x00, 0x00, 0x02, 0x02, 0x01, 0x00, 0x02, 0x05, 0x05, 0x00, 0x03, 0x07, 0x01, 0x01
        /*0010*/ 	.byte	0x02, 0x03, 0x00, 0x00, 0x02, 0x06, 0x01, 0x00, 0x04, 0x0b, 0x08, 0x00, 0x09, 0x00, 0x00, 0x00
        /*0020*/ 	.byte	0x00, 0x00, 0x00, 0x00


//--------------------- .nv.info._Z13conv2d_sharedPfS_S_ --------------------------
	.section	.nv.info._Z13conv2d_sharedPfS_S_,"",@"SHT_CUDA_INFO"
	.sectionflags	@""
	.align	4


	//----- nvinfo : EIATTR_CUDA_API_VERSION
	.align		4
        /*0000*/ 	.byte	0x04, 0x37
        /*0002*/ 	.short	(.L_13 - .L_12)
.L_12:
        /*0004*/ 	.word	0x00000082


	//----- nvinfo : EIATTR_KPARAM_INFO
	.align		4
.L_13:
        /*0008*/ 	.byte	0x04, 0x17
        /*000a*/ 	.short	(.L_15 - .L_14)
.L_14:
        /*000c*/ 	.word	0x00000000
        /*0010*/ 	.short	0x0002
        /*0012*/ 	.short	0x0010
        /*0014*/ 	.byte	0x00, 0xf5, 0x21, 0x00


	//----- nvinfo : EIATTR_KPARAM_INFO
	.align		4
.L_15:
        /*0018*/ 	.byte	0x04, 0x17
        /*001a*/ 	.short	(.L_17 - .L_16)
.L_16:
        /*001c*/ 	.word	0x00000000
        /*0020*/ 	.short	0x0001
        /*0022*/ 	.short	0x0008
        /*0024*/ 	.byte	0x00, 0xf5, 0x21, 0x00


	//----- nvinfo : EIATTR_KPARAM_INFO
	.align		4
.L_17:
        /*0028*/ 	.byte	0x04, 0x17
        /*002a*/ 	.short	(.L_19 - .L_18)
.L_18:
        /*002c*/ 	.word	0x00000000
        /*0030*/ 	.short	0x0000
        /*0032*/ 	.short	0x0000
        /*0034*/ 	.byte	0x00, 0xf5, 0x21, 0x00


	//----- nvinfo : EIATTR_SPARSE_MMA_MASK
	.align		4
.L_19:
        /*0038*/ 	.byte	0x03, 0x50
        /*003a*/ 	.short	0x0000


	//----- nvinfo : EIATTR_MAXREG_COUNT
	.align		4
        /*003c*/ 	.byte	0x03, 0x1b
        /*003e*/ 	.short	0x00ff


	//----- nvinfo : EIATTR_NUM_BARRIERS
	.align		4
        /*0040*/ 	.byte	0x02, 0x4c
        /*0042*/ 	.byte	0x01
	.zero		1


	//----- nvinfo : EIATTR_MERCURY_ISA_VERSION
	.align		4
        /*0044*/ 	.byte	0x03, 0x5f
        /*0046*/ 	.short	0x0101


	//----- nvinfo : EIATTR_VRC_CTA_INIT_COUNT
	.align		4
        /*0048*/ 	.byte	0x02, 0x4a
	.zero		1
	.zero		1


	//----- nvinfo : EIATTR_EXIT_INSTR_OFFSETS
	.align		4
        /*004c*/ 	.byte	0x04, 0x1c
        /*004e*/ 	.short	(.L_21 - .L_20)


	//   ....[0]....
.L_20:
        /*0050*/ 	.word	0x000007c0


	//   ....[1]....
        /*0054*/ 	.word	0x000015c0


	//----- nvinfo : EIATTR_CRS_STACK_SIZE
	.align		4
.L_21:
        /*0058*/ 	.byte	0x04, 0x1e
        /*005a*/ 	.short	(.L_23 - .L_22)
.L_22:
        /*005c*/ 	.word	0x00000000


	//----- nvinfo : EIATTR_CBANK_PARAM_SIZE
	.align		4
.L_23:
        /*0060*/ 	.byte	0x03, 0x19
        /*0062*/ 	.short	0x0018


	//----- nvinfo : EIATTR_PARAM_CBANK
	.align		4
        /*0064*/ 	.byte	0x04, 0x0a
        /*0066*/ 	.short	(.L_25 - .L_24)
	.align		4
.L_24:
        /*0068*/ 	.word	index@(.nv.constant0._Z13conv2d_sharedPfS_S_)
        /*006c*/ 	.short	0x0380
        /*006e*/ 	.short	0x0018


	//----- nvinfo : EIATTR_SW_WAR
	.align		4
.L_25:
        /*0070*/ 	.byte	0x04, 0x36
        /*0072*/ 	.short	(.L_27 - .L_26)
.L_26:
        /*0074*/ 	.word	0x00000008
.L_27:


//--------------------- .nv.info._Z13conv2d_globalPfS_S_ --------------------------
	.section	.nv.info._Z13conv2d_globalPfS_S_,"",@"SHT_CUDA_INFO"
	.sectionflags	@""
	.align	4


	//----- nvinfo : EIATTR_CUDA_API_VERSION
	.align		4
        /*0000*/ 	.byte	0x04, 0x37
        /*0002*/ 	.short	(.L_29 - .L_28)
.L_28:
        /*0004*/ 	.word	0x00000082


	//----- nvinfo : EIATTR_KPARAM_INFO
	.align		4
.L_29:
        /*0008*/ 	.byte	0x04, 0x17
        /*000a*/ 	.short	(.L_31 - .L_30)
.L_30:
        /*000c*/ 	.word	0x00000000
        /*0010*/ 	.short	0x0002
        /*0012*/ 	.short	0x0010
        /*0014*/ 	.byte	0x00, 0xf5, 0x21, 0x00


	//----- nvinfo : EIATTR_KPARAM_INFO
	.align		4
.L_31:
        /*0018*/ 	.byte	0x04, 0x17
        /*001a*/ 	.short	(.L_33 - .L_32)
.L_32:
        /*001c*/ 	.word	0x00000000
        /*0020*/ 	.short	0x0001
        /*0022*/ 	.short	0x0008
        /*0024*/ 	.byte	0x00, 0xf5, 0x21, 0x00


	//----- nvinfo : EIATTR_KPARAM_INFO
	.align		4
.L_33:
        /*0028*/ 	.byte	0x04, 0x17
        /*002a*/ 	.short	(.L_35 - .L_34)
.L_34:
        /*002c*/ 	.word	0x00000000
        /*0030*/ 	.short	0x0000
        /*0032*/ 	.short	0x0000
        /*0034*/ 	.byte	0x00, 0xf5, 0x21, 0x00


	//----- nvinfo : EIATTR_SPARSE_MMA_MASK
	.align		4
.L_35:
        /*0038*/ 	.byte	0x03, 0x50
        /*003a*/ 	.short	0x0000


	//----- nvinfo : EIATTR_MAXREG_COUNT
	.align		4
        /*003c*/ 	.byte	0x03, 0x1b
        /*003e*/ 	.short	0x00ff


	//----- nvinfo : EIATTR_MERCURY_ISA_VERSION
	.align		4
        /*0040*/ 	.byte	0x03, 0x5f
        /*0042*/ 	.short	0x0101


	//----- nvinfo : EIATTR_VRC_CTA_INIT_COUNT
	.align		4
        /*0044*/ 	.byte	0x02, 0x4a
	.zero		1
	.zero		1


	//----- nvinfo : EIATTR_EXIT_INSTR_OFFSETS
	.align		4
        /*0048*/ 	.byte	0x04, 0x1c
        /*004a*/ 	.short	(.L_37 - .L_36)


	//   ....[0]....
.L_36:
        /*004c*/ 	.word	0x000000b0


	//   ....[1]....
        /*0050*/ 	.word	0x00001100


	//----- nvinfo : EIATTR_CBANK_PARAM_SIZE
	.align		4
.L_37:
        /*0054*/ 	.byte	0x03, 0x19
        /*0056*/ 	.short	0x0018


	//----- nvinfo : EIATTR_PARAM_CBANK
	.align		4
        /*0058*/ 	.byte	0x04, 0x0a
        /*005a*/ 	.short	(.L_39 - .L_38)
	.align		4
.L_38:
        /*005c*/ 	.word	index@(.nv.constant0._Z13conv2d_globalPfS_S_)
        /*0060*/ 	.short	0x0380
        /*0062*/ 	.short	0x0018


	//----- nvinfo : EIATTR_SW_WAR
	.align		4
.L_39:
        /*0064*/ 	.byte	0x04, 0x36
        /*0066*/ 	.short	(.L_41 - .L_40)
.L_40:
        /*0068*/ 	.word	0x00000008
.L_41:


//--------------------- .nv.callgraph             --------------------------
	.section	.nv.callgraph,"",@"SHT_CUDA_CALLGRAPH"
	.align	4
	.sectionentsize	8
	.align		4
        /*0000*/ 	.word	0x00000000
	.align		4
        /*0004*/ 	.word	0xffffffff
	.align		4
        /*0008*/ 	.word	0x00000000
	.align		4
        /*000c*/ 	.word	0xfffffffe
	.align		4
        /*0010*/ 	.word	0x00000000
	.align		4
        /*0014*/ 	.word	0xfffffffd
	.align		4
        /*0018*/ 	.word	0x00000000
	.align		4
        /*001c*/ 	.word	0xfffffffc


//--------------------- .text._Z13conv2d_sharedPfS_S_ --------------------------
	.section	.text._Z13conv2d_sharedPfS_S_,"ax",@progbits
	.align	128
        .global         _Z13conv2d_sharedPfS_S_
        .type           _Z13conv2d_sharedPfS_S_,@function
        .size           _Z13conv2d_sharedPfS_S_,(.L_x_18 - _Z13conv2d_sharedPfS_S_)
        .other          _Z13conv2d_sharedPfS_S_,@"STO_CUDA_ENTRY STV_DEFAULT"
_Z13conv2d_sharedPfS_S_:
.text._Z13conv2d_sharedPfS_S_:
[----:B------:R-:W-:Y:S01]  /*0000*/  LDC R1, c[0x0][0x37c] ;  /* 0x0000df00ff017b82 */ /* 0x000fe20000000800 */
[----:B------:R-:W0:Y:S07]  /*0010*/  S2R R33, SR_TID.Y ;  /* 0x0000000000217919 */ /* 0x000e2e0000002200 */
[----:B------:R-:W1:Y:S01]  /*0020*/  LDC R0, c[0x0][0x364] ;  /* 0x0000d900ff007b82 */ /* 0x000e620000000800 */
[----:B------:R-:W2:Y:S01]  /*0030*/  LDCU.64 UR6, c[0x0][0x358] ;  /* 0x00006b00ff0677ac */ /* 0x000ea20008000a00 */
[----:B------:R-:W-:Y:S01]  /*0040*/  BSSY.RECONVERGENT B0, `(.L_x_0) ;  /* 0x0000074000007945 */ /* 0x000fe20003800200 */
[----:B------:R-:W3:Y:S05]  /*0050*/  S2R R28, SR_TID.X ;  /* 0x00000000001c7919 */ /* 0x000eea0000002100 */
[----:B------:R-:W4:Y:S08]  /*0060*/  S2UR UR4, SR_CTAID.Y ;  /* 0x00000000000479c3 */ /* 0x000f300000002600 */
[----:B------:R-:W5:Y:S08]  /*0070*/  S2UR UR5, SR_CTAID.X ;  /* 0x00000000000579c3 */ /* 0x000f700000002500 */
[----:B------:R-:W5:Y:S01]  /*0080*/  LDC R3, c[0x0][0x360] ;  /* 0x0000d800ff037b82 */ /* 0x000f620000000800 */
[----:B-1----:R-:W-:-:S04]  /*0090*/  IADD3 R2, PT, PT, R0, 0x2, RZ ;  /* 0x0000000200027810 */ /* 0x002fc80007ffe0ff */
[----:B0-----:R-:W-:Y:S01]  /*00a0*/  ISETP.GE.U32.AND P0, PT, R33, R2, PT ;  /* 0x000000022100720c */ /* 0x001fe20003f06070 */
[----:B----4-:R-:W-:-:S05]  /*00b0*/  IMAD R2, R0, UR4, RZ ;  /* 0x0000000400027c24 */ /* 0x010fca000f8e02ff */
[----:B------:R-:W-:Y:S01]  /*00c0*/  IADD3 R14, PT, PT, R2, R33, RZ ;  /* 0x00000021020e7210 */ /* 0x000fe20007ffe0ff */
[----:B-----5:R-:W-:-:S05]  /*00d0*/  IMAD R7, R3, UR5, RZ ;  /* 0x0000000503077c24 */ /* 0x020fca000f8e02ff */
[----:B---3--:R-:W-:Y:S01]  /*00e0*/  IADD3 R4, PT, PT, R7, R28, RZ ;  /* 0x0000001c07047210 */ /* 0x008fe20007ffe0ff */
[----:B--2---:R-:W-:Y:S06]  /*00f0*/  @P0 BRA `(.L_x_1) ;  /* 0x0000000400a00947 */ /* 0x004fec0003800000 */
[----:B------:R-:W-:Y:S01]  /*0100*/  BSSY.RECONVERGENT B1, `(.L_x_2) ;  /* 0x000001f000017945 */ /* 0x000fe20003800200 */
[----:B------:R-:W-:Y:S02]  /*0110*/  IADD3 R5, PT, PT, R3, 0x2, RZ ;  /* 0x0000000203057810 */ /* 0x000fe40007ffe0ff */
[----:B------:R-:W-:-:S07]  /*0120*/  MOV R9, R33 ;  /* 0x0000002100097202 */ /* 0x000fce0000000f00 */
.L_x_6:
[----:B------:R-:W-:Y:S01]  /*0130*/  ISETP.GE.U32.AND P0, PT, R28, R5, PT ;  /* 0x000000051c00720c */ /* 0x000fe20003f06070 */
[----:B------:R-:W-:Y:S01]  /*0140*/  BSSY.RECONVERGENT B2, `(.L_x_3) ;  /* 0x0000018000027945 */ /* 0x000fe20003800200 */
[----:B------:R-:W-:Y:S02]  /*0150*/  ISETP.GE.U32.AND P1, PT, R9, 0x2, PT ;  /* 0x000000020900780c */ /* 0x000fe40003f26070 */
[----:B------:R-:W-:-:S09]  /*0160*/  IADD3 R13, PT, PT, R0, R9, RZ ;  /* 0x00000009000d7210 */ /* 0x000fd20007ffe0ff */
[----:B0-----:R-:W-:Y:S05]  /*0170*/  @P0 BRA `(.L_x_4) ;  /* 0x0000000000500947 */ /* 0x001fea0003800000 */
[----:B------:R-:W0:Y:S01]  /*0180*/  S2R R11, SR_CgaCtaId ;  /* 0x00000000000b7919 */ /* 0x000e220000008800 */
[----:B------:R-:W-:Y:S01]  /*0190*/  MOV R6, 0x400 ;  /* 0x0000040000067802 */ /* 0x000fe20000000f00 */
[-C--:B------:R-:W-:Y:S01]  /*01a0*/  IMAD R17, R5, R9.reuse, RZ ;  /* 0x0000000905117224 */ /* 0x080fe200078e02ff */
[----:B------:R-:W-:Y:S02]  /*01b0*/  IADD3 R15, PT, PT, R2, R9, RZ ;  /* 0x00000009020f7210 */ /* 0x000fe40007ffe0ff */
[----:B0-----:R-:W-:Y:S02]  /*01c0*/  LEA R12, R11, R6, 0x18 ;  /* 0x000000060b0c7211 */ /* 0x001fe400078ec0ff */
[----:B------:R-:W-:-:S07]  /*01d0*/  MOV R6, R28 ;  /* 0x0000001c00067202 */ /* 0x000fce0000000f00 */
.L_x_5:
[----:B0-----:R-:W-:-:S04]  /*01e0*/  IADD3 R10, PT, PT, R7, R6, RZ ;  /* 0x00000006070a7210 */ /* 0x001fc80007ffe0ff */
[----:B------:R-:W-:-:S04]  /*01f0*/  ISETP.GT.AND P0, PT, R10, 0x4, PT ;  /* 0x000000040a00780c */ /* 0x000fc80003f04270 */
[----:B------:R-:W-:-:S13]  /*0200*/  ISETP.GT.U32.OR P0, PT, R15, 0x4, P0 ;  /* 0x000000040f00780c */ /* 0x000fda0000704470 */
[----:B------:R-:W0:Y:S01]  /*0210*/  @!P0 LDC.64 R8, c[0x0][0x380] ;  /* 0x0000e000ff088b82 */ /* 0x000e220000000a00 */
[----:B------:R-:W-:Y:S02]  /*0220*/  @!P0 IMAD R11, R15, 0x5, R10 ;  /* 0x000000050f0b8824 */ /* 0x000fe400078e020a */
[----:B------:R-:W-:Y:S02]  /*0230*/  HFMA2 R10, -RZ, RZ, 0, 0 ;  /* 0x00000000ff0a7431 */ /* 0x000fe400000001ff */
[----:B0-----:R-:W-:-:S05]  /*0240*/  @!P0 IMAD.WIDE R8, R11, 0x4, R8 ;  /* 0x000000040b088825 */ /* 0x001fca00078e0208 */
[----:B------:R-:W2:Y:S01]  /*0250*/  @!P0 LDG.E R10, desc[UR6][R8.64] ;  /* 0x00000006080a8981 */ /* 0x000ea2000c1e1900 */
[----:B------:R-:W-:Y:S02]  /*0260*/  IADD3 R11, PT, PT, R17, R6, RZ ;  /* 0x00000006110b7210 */ /* 0x000fe40007ffe0ff */
[----:B------:R-:W-:Y:S02]  /*0270*/  ISETP.GE.U32.AND P0, PT, R6, 0x2, PT ;  /* 0x000000020600780c */ /* 0x000fe40003f06070 */
[----:B------:R-:W-:Y:S02]  /*0280*/  LEA R11, R11, R12, 0x2 ;  /* 0x0000000c0b0b7211 */ /* 0x000fe400078e10ff */
[----:B------:R-:W-:-:S03]  /*0290*/  IADD3 R6, PT, PT, R3, R6, RZ ;  /* 0x0000000603067210 */ /* 0x000fc60007ffe0ff */
[----:B--2---:R0:W-:Y:S06]  /*02a0*/  STS [R11], R10 ;  /* 0x0000000a0b007388 */ /* 0x0041ec0000000800 */
[----:B------:R-:W-:Y:S05]  /*02b0*/  @!P0 BRA `(.L_x_5) ;  /* 0xfffffffc00c88947 */ /* 0x000fea000383ffff */
.L_x_4:
[----:B------:R-:W-:Y:S05]  /*02c0*/  BSYNC.RECONVERGENT B2 ;  /* 0x0000000000027941 */ /* 0x000fea0003800200 */
.L_x_3:
[----:B------:R-:W-:Y:S01]  /*02d0*/  MOV R9, R13 ;  /* 0x0000000d00097202 */ /* 0x000fe20000000f00 */
[----:B------:R-:W-:Y:S06]  /*02e0*/  @!P1 BRA `(.L_x_6) ;  /* 0xfffffffc00909947 */ /* 0x000fec000383ffff */
[----:B------:R-:W-:Y:S05]  /*02f0*/  BSYNC.RECONVERGENT B1 ;  /* 0x0000000000017941 */ /* 0x000fea0003800200 */
.L_x_2:
[----:B------:R-:W-:Y:S01]  /*0300*/  IADD3 R5, PT, PT, R3, 0x2, RZ ;  /* 0x0000000203057810 */ /* 0x000fe20007ffe0ff */
[----:B------:R-:W-:Y:S01]  /*0310*/  BSSY.RECONVERGENT B1, `(.L_x_7) ;  /* 0x0000022000017945 */ /* 0x000fe20003800200 */
[----:B------:R-:W-:Y:S02]  /*0320*/  IADD3 R16, PT, PT, R0, 0x2, RZ ;  /* 0x0000000200107810 */ /* 0x000fe40007ffe0ff */
[----:B------:R-:W-:-:S03]  /*0330*/  MOV R9, R33 ;  /* 0x0000002100097202 */ /* 0x000fc60000000f00 */
[----:B------:R-:W-:-:S07]  /*0340*/  IMAD R16, R5, R16, RZ ;  /* 0x0000001005107224 */ /* 0x000fce00078e02ff */
.L_x_11:
[----:B------:R-:W-:Y:S01]  /*0350*/  ISETP.GE.U32.AND P0, PT, R28, R5, PT ;  /* 0x000000051c00720c */ /* 0x000fe20003f06070 */
[----:B------:R-:W-:Y:S01]  /*0360*/  BSSY.RECONVERGENT B2, `(.L_x_8) ;  /* 0x000001a000027945 */ /* 0x000fe20003800200 */
[----:B------:R-:W-:Y:S02]  /*0370*/  ISETP.GE.U32.AND P1, PT, R9, 0x2, PT ;  /* 0x000000020900780c */ /* 0x000fe40003f26070 */
[----:B------:R-:W-:-:S09]  /*0380*/  IADD3 R12, PT, PT, R0, R9, RZ ;  /* 0x00000009000c7210 */ /* 0x000fd20007ffe0ff */
[----:B-1----:R-:W-:Y:S05]  /*0390*/  @P0 BRA `(.L_x_9) ;  /* 0x0000000000580947 */ /* 0x002fea0003800000 */
[----:B0-----:R-:W0:Y:S01]  /*03a0*/  S2R R11, SR_CgaCtaId ;  /* 0x00000000000b7919 */ /* 0x001e220000008800 */
[----:B------:R-:W-:Y:S01]  /*03b0*/  HFMA2 R8, -RZ, RZ, 0, 2.98023223876953125e-07 ;  /* 0x00000005ff087431 */ /* 0x000fe200000001ff */
[----:B------:R-:W-:Y:S01]  /*03c0*/  MOV R6, 0x400 ;  /* 0x0000040000067802 */ /* 0x000fe20000000f00 */
[-C--:B------:R-:W-:Y:S01]  /*03d0*/  IMAD R17, R5, R9.reuse, R16 ;  /* 0x0000000905117224 */ /* 0x080fe200078e0210 */
[----:B------:R-:W-:-:S05]  /*03e0*/  IADD3 R13, PT, PT, R2, R9, RZ ;  /* 0x00000009020d7210 */ /* 0x000fca0007ffe0ff */
[----:B------:R-:W-:Y:S01]  /*03f0*/  IMAD R15, R13, R8, 0x19 ;  /* 0x000000190d0f7424 */ /* 0x000fe200078e0208 */
[----:B0-----:R-:W-:Y:S02]  /*0400*/  LEA R18, R11, R6, 0x18 ;  /* 0x000000060b127211 */ /* 0x001fe400078ec0ff */
[----:B------:R-:W-:-:S07]  /*0410*/  MOV R6, R28 ;  /* 0x0000001c00067202 */ /* 0x000fce0000000f00 */
.L_x_10:
[----:B-1----:R-:W-:-:S04]  /*0420*/  IADD3 R10, PT, PT, R7, R6, RZ ;  /* 0x00000006070a7210 */ /* 0x002fc80007ffe0ff */
[----:B------:R-:W-:-:S04]  /*0430*/  ISETP.GT.AND P0, PT, R10, 0x4, PT ;  /* 0x000000040a00780c */ /* 0x000fc80003f04270 */
[----:B------:R-:W-:-:S13]  /*0440*/  ISETP.GT.U32.OR P0, PT, R13, 0x4, P0 ;  /* 0x000000040d00780c */ /* 0x000fda0000704470 */
[----:B------:R-:W0:Y:S01]  /*0450*/  @!P0 LDC.64 R8, c[0x0][0x380] ;  /* 0x0000e000ff088b82 */ /* 0x000e220000000a00 */
[----:B------:R-:W-:Y:S02]  /*0460*/  @!P0 IADD3 R11, PT, PT, R15, R10, RZ ;  /* 0x0000000a0f0b8210 */ /* 0x000fe40007ffe0ff */
[----:B------:R-:W-:-:S03]  /*0470*/  MOV R10, RZ ;  /* 0x000000ff000a7202 */ /* 0x000fc60000000f00 */
        /* <DEDUP_REMOVED lines=8> */
.L_x_9:
[----:B------:R-:W-:Y:S05]  /*0500*/  BSYNC.RECONVERGENT B2 ;  /* 0x0000000000027941 */ /* 0x000fea0003800200 */
.L_x_8:
[----:B------:R-:W-:Y:S01]  /*0510*/  MOV R9, R12 ;  /* 0x0000000c00097202 */ /* 0x000fe20000000f00 */
[----:B------:R-:W-:Y:S06]  /*0520*/  @!P1 BRA `(.L_x_11) ;  /* 0xfffffffc00889947 */ /* 0x000fec000383ffff */
[----:B------:R-:W-:Y:S05]  /*0530*/  BSYNC.RECONVERGENT B1 ;  /* 0x0000000000017941 */ /* 0x000fea0003800200 */
.L_x_7:
[----:B------:R-:W2:Y:S01]  /*0540*/  S2UR UR5, SR_CgaCtaId ;  /* 0x00000000000579c3 */ /* 0x000ea20000008800 */
[----:B------:R-:W-:Y:S01]  /*0550*/  UMOV UR4, 0x400 ;  /* 0x0000040000047882 */ /* 0x000fe20000000000 */
[----:B01----:R-:W-:Y:S02]  /*0560*/  IADD3 R10, PT, PT, -R3, R28, RZ ;  /* 0x0000001c030a7210 */ /* 0x003fe40007ffe1ff */
[----:B------:R-:W-:Y:S02]  /*0570*/  SHF.L.U32 R12, R5, 0x2, RZ ;  /* 0x00000002050c7819 */ /* 0x000fe400000006ff */
[----:B------:R-:W-:Y:S02]  /*0580*/  LEA R13, R0, 0x4, 0x1 ;  /* 0x00000004000d7811 */ /* 0x000fe400078e08ff */
[----:B------:R-:W-:Y:S02]  /*0590*/  IADD3 R15, PT, PT, R4, 0x32, RZ ;  /* 0x00000032040f7810 */ /* 0x000fe40007ffe0ff */
[----:B------:R-:W-:Y:S01]  /*05a0*/  MOV R9, R33 ;  /* 0x0000002100097202 */ /* 0x000fe20000000f00 */
[----:B--2---:R-:W-:-:S06]  /*05b0*/  ULEA UR4, UR5, UR4, 0x18 ;  /* 0x0000000405047291 */ /* 0x004fcc000f8ec0ff */
[----:B------:R-:W-:-:S07]  /*05c0*/  LEA R11, R28, UR4, 0x2 ;  /* 0x000000041c0b7c11 */ /* 0x000fce000f8e10ff */
.L_x_15:
[----:B------:R-:W-:Y:S01]  /*05d0*/  ISETP.GE.U32.AND P0, PT, R28, R5, PT ;  /* 0x000000051c00720c */ /* 0x000fe20003f06070 */
[----:B------:R-:W-:Y:S01]  /*05e0*/  BSSY.RECONVERGENT B1, `(.L_x_12) ;  /* 0x0000017000017945 */ /* 0x000fe20003800200 */
[----:B------:R-:W-:Y:S02]  /*05f0*/  ISETP.GE.U32.AND P1, PT, R9, 0x2, PT ;  /* 0x000000020900780c */ /* 0x000fe40003f26070 */
[----:B------:R-:W-:-:S09]  /*0600*/  IADD3 R21, PT, PT, R0, R9, RZ ;  /* 0x0000000900157210 */ /* 0x000fd20007ffe0ff */
[----:B------:R-:W-:Y:S05]  /*0610*/  @P0 BRA `(.L_x_13) ;  /* 0x00000000004c0947 */ /* 0x000fea0003800000 */
[----:B------:R-:W0:Y:S01]  /*0620*/  LDC.64 R6, c[0x0][0x380] ;  /* 0x0000e000ff067b82 */ /* 0x000e220000000a00 */
[-C--:B------:R-:W-:Y:S02]  /*0630*/  IADD3 R8, PT, PT, R13, R9.reuse, RZ ;  /* 0x000000090d087210 */ /* 0x080fe40007ffe0ff */
[----:B------:R-:W-:Y:S02]  /*0640*/  IADD3 R22, PT, PT, R2, R9, RZ ;  /* 0x0000000902167210 */ /* 0x000fe40007ffe0ff */
[----:B------:R-:W-:Y:S01]  /*0650*/  MOV R18, R4 ;  /* 0x0000000400127202 */ /* 0x000fe20000000f00 */
[----:B------:R-:W-:Y:S01]  /*0660*/  IMAD R16, R12, R8, R11 ;  /* 0x000000080c107224 */ /* 0x000fe200078e020b */
[----:B------:R-:W-:Y:S01]  /*0670*/  MOV R20, R10 ;  /* 0x0000000a00147202 */ /* 0x000fe20000000f00 */
[----:B------:R-:W-:-:S07]  /*0680*/  IMAD R17, R22, 0x5, R15 ;  /* 0x0000000516117824 */ /* 0x000fce00078e020f */
.L_x_14:
[----:B------:R-:W-:Y:S01]  /*0690*/  ISETP.GT.AND P0, PT, R18, 0x4, PT ;  /* 0x000000041200780c */ /* 0x000fe20003f04270 */
[----:B------:R-:W-:Y:S02]  /*06a0*/  HFMA2 R19, -RZ, RZ, 0, 0 ;  /* 0x00000000ff137431 */ /* 0x000fe400000001ff */
[----:B0-----:R-:W-:Y:S01]  /*06b0*/  IMAD.WIDE R8, R17, 0x4, R6 ;  /* 0x0000000411087825 */ /* 0x001fe200078e0206 */
[----:B------:R-:W-:-:S13]  /*06c0*/  ISETP.GT.U32.OR P0, PT, R22, 0x4, P0 ;  /* 0x000000041600780c */ /* 0x000fda0000704470 */
[----:B------:R-:W2:Y:S01]  /*06d0*/  @!P0 LDG.E R19, desc[UR6][R8.64] ;  /* 0x0000000608138981 */ /* 0x000ea2000c1e1900 */
[C---:B------:R-:W-:Y:S02]  /*06e0*/  IADD3 R20, PT, PT, R3.reuse, R20, RZ ;  /* 0x0000001403147210 */ /* 0x040fe40007ffe0ff */
[C---:B------:R-:W-:Y:S02]  /*06f0*/  IADD3 R17, PT, PT, R3.reuse, R17, RZ ;  /* 0x0000001103117210 */ /* 0x040fe40007ffe0ff */
[----:B------:R-:W-:Y:S02]  /*0700*/  ISETP.GE.U32.AND P0, PT, R20, 0x2, PT ;  /* 0x000000021400780c */ /* 0x000fe40003f06070 */
[C---:B------:R-:W-:Y:S01]  /*0710*/  IADD3 R18, PT, PT, R3.reuse, R18, RZ ;  /* 0x0000001203127210 */ /* 0x040fe20007ffe0ff */
[----:B--2---:R0:W-:Y:S02]  /*0720*/  STS [R16], R19 ;  /* 0x0000001310007388 */ /* 0x0041e40000000800 */
[----:B0-----:R-:W-:-:S08]  /*0730*/  LEA R16, R3, R16, 0x2 ;  /* 0x0000001003107211 */ /* 0x001fd000078e10ff */
[----:B------:R-:W-:Y:S05]  /*0740*/  @!P0 BRA `(.L_x_14) ;  /* 0xfffffffc00d08947 */ /* 0x000fea000383ffff */
.L_x_13:
[----:B------:R-:W-:Y:S05]  /*0750*/  BSYNC.RECONVERGENT B1 ;  /* 0x0000000000017941 */ /* 0x000fea0003800200 */
.L_x_12:
[----:B------:R-:W-:Y:S01]  /*0760*/  MOV R9, R21 ;  /* 0x0000001500097202 */ /* 0x000fe20000000f00 */
[----:B------:R-:W-:Y:S06]  /*0770*/  @!P1 BRA `(.L_x_15) ;  /* 0xfffffffc00949947 */ /* 0x000fec000383ffff */
.L_x_1:
[----:B------:R-:W-:Y:S05]  /*0780*/  BSYNC.RECONVERGENT B0 ;  /* 0x0000000000007941 */ /* 0x000fea0003800200 */
.L_x_0:
[----:B------:R-:W-:Y:S01]  /*0790*/  BAR.SYNC.DEFER_BLOCKING 0x0 ;  /* 0x0000000000007b1d */ /* 0x000fe20000010000 */
[----:B------:R-:W-:-:S04]  /*07a0*/  ISETP.GT.AND P0, PT, R4, 0x2, PT ;  /* 0x000000020400780c */ /* 0x000fc80003f04270 */
[----:B------:R-:W-:-:S13]  /*07b0*/  ISETP.GT.U32.OR P0, PT, R14, 0x2, P0 ;  /* 0x000000020e00780c */ /* 0x000fda0000704470 */
[----:B------:R-:W-:Y:S05]  /*07c0*/  @P0 EXIT ;  /* 0x000000000000094d */ /* 0x000fea0003800000 */
[----:B------:R-:W0:Y:S02]  /*07d0*/  LDC.64 R2, c[0x0][0x388] ;  /* 0x0000e200ff027b82 */ /* 0x000e240000000a00 */
[----:B0-----:R-:W2:Y:S04]  /*07e0*/  LDG.E R21, desc[UR6][R2.64] ;  /* 0x0000000602157981 */ /* 0x001ea8000c1e1900 */
[----:B------:R-:W3:Y:S04]  /*07f0*/  LDG.E R8, desc[UR6][R2.64+0x4] ;  /* 0x0000040602087981 */ /* 0x000ee8000c1e1900 */
[----:B------:R-:W4:Y:S04]  /*0800*/  LDG.E R36, desc[UR6][R2.64+0x8] ;  /* 0x0000080602247981 */ /* 0x000f28000c1e1900 */
[----:B------:R-:W5:Y:S04]  /*0810*/  LDG.E R34, desc[UR6][R2.64+0xc] ;  /* 0x00000c0602227981 */ /* 0x000f68000c1e1900 */
        /* <DEDUP_REMOVED lines=9> */
[----:B------:R-:W5:Y:S01]  /*08b0*/  LDG.E R16, desc[UR6][R2.64+0x34] ;  /* 0x0000340602107981 */ /* 0x000f62000c1e1900 */
[----:B------:R-:W0:Y:S01]  /*08c0*/  LDCU UR8, c[0x0][0x364] ;  /* 0x00006c80ff0877ac */ /* 0x000e220008000800 */
[----:B------:R-:W1:Y:S02]  /*08d0*/  LDC R29, c[0x0][0x360] ;  /* 0x0000d800ff1d7b82 */ /* 0x000e640000000800 */
[----:B------:R-:W5:Y:S06]  /*08e0*/  LDG.E R14, desc[UR6][R2.64+0x38] ;  /* 0x00003806020e7981 */ /* 0x000f6c000c1e1900 */
[----:B------:R-:W0:Y:S01]  /*08f0*/  S2UR UR5, SR_CgaCtaId ;  /* 0x00000000000579c3 */ /* 0x000e220000008800 */
[----:B------:R-:W5:Y:S01]  /*0900*/  LDG.E R12, desc[UR6][R2.64+0x3c] ;  /* 0x00003c06020c7981 */ /* 0x000f62000c1e1900 */
[----:B------:R-:W-:-:S03]  /*0910*/  UMOV UR4, 0x400 ;  /* 0x0000040000047882 */ /* 0x000fc60000000000 */
[----:B------:R-:W5:Y:S04]  /*0920*/  LDG.E R5, desc[UR6][R2.64+0x40] ;  /* 0x0000400602057981 */ /* 0x000f68000c1e1900 */
[----:B------:R-:W5:Y:S04]  /*0930*/  LDG.E R10, desc[UR6][R2.64+0x44] ;  /* 0x00004406020a7981 */ /* 0x000f68000c1e1900 */
[----:B------:R-:W5:Y:S01]  /*0940*/  LDG.E R37, desc[UR6][R2.64+0x48] ;  /* 0x0000480602257981 */ /* 0x000f62000c1e1900 */
[----:B-1----:R-:W-:-:S03]  /*0950*/  IADD3 R7, PT, PT, R29, 0x2, RZ ;  /* 0x000000021d077810 */ /* 0x002fc60007ffe0ff */
[----:B------:R-:W5:Y:S02]  /*0960*/  LDG.E R35, desc[UR6][R2.64+0x4c] ;  /* 0x00004c0602237981 */ /* 0x000f64000c1e1900 */
[----:B------:R-:W-:Y:S01]  /*0970*/  IMAD R20, R7, R33, R28 ;  /* 0x0000002107147224 */ /* 0x000fe200078e021c */
[----:B0-----:R-:W-:-:S06]  /*0980*/  ULEA UR4, UR5, UR4, 0x18 ;  /* 0x0000000405047291 */ /* 0x001fcc000f8ec0ff */
[----:B------:R-:W-:-:S05]  /*0990*/  LEA R20, R20, UR4, 0x2 ;  /* 0x0000000414147c11 */ /* 0x000fca000f8e10ff */
[----:B------:R-:W2:Y:S01]  /*09a0*/  LDS R0, [R20] ;  /* 0x0000000014007984 */ /* 0x000ea20000000800 */
[----:B------:R-:W-:-:S03]  /*09b0*/  LEA R27, R29, R20, 0x2 ;  /* 0x000000141d1b7211 */ /* 0x000fc600078e10ff */
[----:B------:R-:W3:Y:S04]  /*09c0*/  LDS R23, [R20+0x4] ;  /* 0x0000040014177984 */ /* 0x000ee80000000800 */
[----:B------:R-:W4:Y:S04]  /*09d0*/  LDS R25, [R20+0x8] ;  /* 0x0000080014197984 */ /* 0x000f280000000800 */
[----:B------:R-:W5:Y:S04]  /*09e0*/  LDS R15, [R27+0x8] ;  /* 0x000008001b0f7984 */ /* 0x000f680000000800 */
[----:B------:R-:W0:Y:S04]  /*09f0*/  LDS R19, [R27+0xc] ;  /* 0x00000c001b137984 */ /* 0x000e280000000800 */
[----:B------:R1:W0:Y:S01]  /*0a00*/  LDS R11, [R27+0x10] ;  /* 0x000010001b0b7984 */ /* 0x0002220000000800 */
[----:B------:R-:W-:-:S04]  /*0a10*/  LEA R24, R7, R20, 0x2 ;  /* 0x0000001407187211 */ /* 0x000fc800078e10ff */
[----:B------:R-:W-:-:S05]  /*0a20*/  LEA R17, R29, R24, 0x2 ;  /* 0x000000181d117211 */ /* 0x000fca00078e10ff */
[----:B------:R-:W0:Y:S01]  /*0a30*/  LDS R24, [R17+0x8] ;  /* 0x0000080011187984 */ /* 0x000e220000000800 */
[----:B------:R-:W-:Y:S01]  /*0a40*/  UIADD3 UR5, UPT, UPT, UR8, 0x2, URZ ;  /* 0x0000000208057890 */ /* 0x000fe2000fffe0ff */
[----:B-1----:R-:W-:Y:S01]  /*0a50*/  IADD3 R27, PT, PT, R33, 0x2, RZ ;  /* 0x00000002211b7810 */ /* 0x002fe20007ffe0ff */
[----:B--2---:R-:W-:-:S04]  /*0a60*/  FFMA R21, R0, R21, RZ ;  /* 0x0000001500157223 */ /* 0x004fc800000000ff */
[----:B---3--:R-:W-:Y:S02]  /*0a70*/  FFMA R21, R23, R8, R21 ;  /* 0x0000000817157223 */ /* 0x008fe40000000015 */
[----:B------:R-:W1:Y:S02]  /*0a80*/  LDS R8, [R17+0xc] ;  /* 0x00000c0011087984 */ /* 0x000e640000000800 */
[----:B----4-:R-:W-:Y:S02]  /*0a90*/  FFMA R36, R25, R36, R21 ;  /* 0x0000002419247223 */ /* 0x010fe40000000015 */
[----:B------:R-:W2:Y:S02]  /*0aa0*/  LDS R21, [R17+0x10] ;  /* 0x0000100011157984 */ /* 0x000ea40000000800 */
[----:B-----5:R-:W-:-:S04]  /*0ab0*/  FFMA R34, R15, R34, R36 ;  /* 0x000000220f227223 */ /* 0x020fc80000000024 */
[----:B0-----:R-:W-:Y:S01]  /*0ac0*/  FFMA R32, R19, R32, R34 ;  /* 0x0000002013207223 */ /* 0x001fe20000000022 */
[----:B------:R-:W-:-:S03]  /*0ad0*/  IMAD R34, R7, UR5, RZ ;  /* 0x0000000507227c24 */ /* 0x000fc6000f8e02ff */
[----:B------:R-:W-:Y:S02]  /*0ae0*/  FFMA R31, R11, R4, R32 ;  /* 0x000000040b1f7223 */ /* 0x000fe40000000020 */
[C---:B------:R-:W-:Y:S02]  /*0af0*/  LEA R4, R34.reuse, R28, 0x1 ;  /* 0x0000001c22047211 */ /* 0x040fe400078e08ff */
[----:B------:R-:W-:-:S03]  /*0b00*/  LEA R20, R34, R20, 0x2 ;  /* 0x0000001422147211 */ /* 0x000fc600078e10ff */
[----:B------:R-:W-:Y:S02]  /*0b10*/  IMAD R4, R7, R27, R4 ;  /* 0x0000001b07047224 */ /* 0x000fe400078e0204 */
[----:B------:R-:W0:Y:S04]  /*0b20*/  LDS R17, [R20] ;  /* 0x0000000014117984 */ /* 0x000e280000000800 */
[----:B------:R-:W3:Y:S01]  /*0b30*/  LDG.E R27, desc[UR6][R2.64+0x50] ;  /* 0x00005006021b7981 */ /* 0x000ee2000c1e1900 */
[----:B------:R-:W-:-:S03]  /*0b40*/  FFMA R13, R24, R13, R31 ;  /* 0x0000000d180d7223 */ /* 0x000fc6000000001f */
[----:B------:R-:W4:Y:S01]  /*0b50*/  LDG.E R31, desc[UR6][R2.64+0x54] ;  /* 0x00005406021f7981 */ /* 0x000f22000c1e1900 */
[----:B-1----:R-:W-:-:S03]  /*0b60*/  FFMA R32, R8, R9, R13 ;  /* 0x0000000908207223 */ /* 0x002fc6000000000d */
[----:B------:R-:W1:Y:S01]  /*0b70*/  LDS R13, [R20+0x4] ;  /* 0x00000400140d7984 */ /* 0x000e620000000800 */
[----:B--2---:R-:W-:-:S03]  /*0b80*/  FFMA R30, R21, R30, R32 ;  /* 0x0000001e151e7223 */ /* 0x004fc60000000020 */
[----:B------:R-:W2:Y:S01]  /*0b90*/  LDS R9, [R20+0x8] ;  /* 0x0000080014097984 */ /* 0x000ea20000000800 */
[----:B0-----:R-:W-:-:S03]  /*0ba0*/  FFMA R26, R17, R26, R30 ;  /* 0x0000001a111a7223 */ /* 0x001fc6000000001e */
[----:B------:R-:W5:Y:S01]  /*0bb0*/  LDG.E R30, desc[UR6][R2.64+0x58] ;  /* 0x00005806021e7981 */ /* 0x000f62000c1e1900 */
[----:B------:R-:W-:Y:S01]  /*0bc0*/  LEA R32, R29, R20, 0x2 ;  /* 0x000000141d207211 */ /* 0x000fe200078e10ff */
[----:B-1----:R-:W-:Y:S01]  /*0bd0*/  FFMA R22, R13, R22, R26 ;  /* 0x000000160d167223 */ /* 0x002fe2000000001a */
[----:B------:R-:W-:-:S03]  /*0be0*/  LEA R26, R7, R20, 0x2 ;  /* 0x00000014071a7211 */ /* 0x000fc600078e10ff */
[----:B------:R-:W0:Y:S01]  /*0bf0*/  LDS R7, [R32+0x8] ;  /* 0x0000080020077984 */ /* 0x000e220000000800 */
[----:B--2---:R-:W-:-:S03]  /*0c00*/  FFMA R18, R9, R18, R22 ;  /* 0x0000001209127223 */ /* 0x004fc60000000016 */
[----:B------:R-:W-:Y:S01]  /*0c10*/  LDS R22, [R32+0x10] ;  /* 0x0000100020167984 */ /* 0x000fe20000000800 */
[----:B------:R-:W-:Y:S02]  /*0c20*/  LEA R26, R29, R26, 0x2 ;  /* 0x0000001a1d1a7211 */ /* 0x000fe400078e10ff */
[----:B------:R-:W-:-:S03]  /*0c30*/  LEA R34, R34, R20, 0x2 ;  /* 0x0000001422227211 */ /* 0x000fc600078e10ff */
[----:B------:R-:W-:Y:S01]  /*0c40*/  LDS R20, [R26+0x8] ;  /* 0x000008001a147984 */ /* 0x000fe20000000800 */
[----:B0-----:R-:W-:-:S03]  /*0c50*/  FFMA R18, R7, R6, R18 ;  /* 0x0000000607127223 */ /* 0x001fc60000000012 */
[----:B------:R-:W0:Y:S02]  /*0c60*/  LDS R6, [R32+0xc] ;  /* 0x00000c0020067984 */ /* 0x000e240000000800 */
[----:B0-----:R-:W-:Y:S02]  /*0c70*/  FFMA R16, R6, R16, R18 ;  /* 0x0000001006107223 */ /* 0x001fe40000000012 */
[----:B------:R-:W0:Y:S02]  /*0c80*/  LDS R18, [R26+0xc] ;  /* 0x00000c001a127984 */ /* 0x000e240000000800 */
[----:B------:R-:W-:Y:S02]  /*0c90*/  FFMA R14, R22, R14, R16 ;  /* 0x0000000e160e7223 */ /* 0x000fe40000000010 */
[----:B------:R-:W1:Y:S02]  /*0ca0*/  LDS R16, [R26+0x10] ;  /* 0x000010001a107984 */ /* 0x000e640000000800 */
[----:B------:R-:W-:-:S02]  /*0cb0*/  FFMA R12, R20, R12, R14 ;  /* 0x0000000c140c7223 */ /* 0x000fc4000000000e */
[----:B------:R-:W2:Y:S01]  /*0cc0*/  LDS R14, [R34] ;  /* 0x00000000220e7984 */ /* 0x000ea20000000800 */
[----:B------:R-:W2:Y:S01]  /*0cd0*/  S2UR UR5, SR_CTAID.X ;  /* 0x00000000000579c3 */ /* 0x000ea20000002500 */
[----:B------:R-:W2:Y:S01]  /*0ce0*/  S2R R32, SR_CTAID.Y ;  /* 0x0000000000207919 */ /* 0x000ea20000002600 */
[----:B0-----:R-:W-:Y:S02]  /*0cf0*/  FFMA R5, R18, R5, R12 ;  /* 0x0000000512057223 */ /* 0x001fe4000000000c */
[----:B------:R-:W0:Y:S02]  /*0d00*/  LDS R12, [R34+0x4] ;  /* 0x00000400220c7984 */ /* 0x000e240000000800 */
[----:B-1----:R-:W-:Y:S02]  /*0d10*/  FFMA R10, R16, R10, R5 ;  /* 0x0000000a100a7223 */ /* 0x002fe40000000005 */
[----:B------:R-:W5:Y:S02]  /*0d20*/  LDG.E R5, desc[UR6][R2.64+0x5c] ;  /* 0x00005c0602057981 */ /* 0x000f64000c1e1900 */
[----:B--2---:R-:W-:-:S02]  /*0d30*/  FFMA R37, R14, R37, R10 ;  /* 0x000000250e257223 */ /* 0x004fc4000000000a */
[----:B------:R-:W3:Y:S01]  /*0d40*/  LDS R10, [R34+0x8] ;  /* 0x00000800220a7984 */ /* 0x000ee20000000800 */
[C---:B------:R-:W-:Y:S01]  /*0d50*/  IMAD R28, R29.reuse, UR5, R28 ;  /* 0x000000051d1c7c24 */ /* 0x040fe2000f8e021c */
[----:B------:R-:W-:Y:S01]  /*0d60*/  LEA R29, R29, R34, 0x2 ;  /* 0x000000221d1d7211 */ /* 0x000fe200078e10ff */
[----:B------:R-:W-:Y:S02]  /*0d70*/  IMAD R33, R32, UR8, R33 ;  /* 0x0000000820217c24 */ /* 0x000fe4000f8e0221 */
[----:B------:R-:W2:Y:S04]  /*0d80*/  LDG.E R32, desc[UR6][R2.64+0x60] ;  /* 0x0000600602207981 */ /* 0x000ea8000c1e1900 */
[----:B------:R-:W4:Y:S04]  /*0d90*/  LDS R26, [R29+0x8] ;  /* 0x000008001d1a7984 */ /* 0x000f280000000800 */
[----:B------:R-:W-:Y:S01]  /*0da0*/  LDS R34, [R29+0x10] ;  /* 0x000010001d227984 */ /* 0x000fe20000000800 */
[----:B0-----:R-:W-:-:S04]  /*0db0*/  FFMA R35, R12, R35, R37 ;  /* 0x000000230c237223 */ /* 0x001fc80000000025 */
[----:B---3--:R-:W-:Y:S02]  /*0dc0*/  FFMA R35, R10, R27, R35 ;  /* 0x0000001b0a237223 */ /* 0x008fe40000000023 */
[----:B------:R-:W5:Y:S02]  /*0dd0*/  LDS R27, [R29+0xc] ;  /* 0x00000c001d1b7984 */ /* 0x000f640000000800 */
[----:B----4-:R-:W-:Y:S02]  /*0de0*/  FFMA R36, R26, R31, R35 ;  /* 0x0000001f1a247223 */ /* 0x010fe40000000023 */
[----:B------:R-:W3:Y:S02]  /*0df0*/  LDG.E R35, desc[UR6][R2.64+0x64] ;  /* 0x0000640602237981 */ /* 0x000ee4000c1e1900 */
[----:B-----5:R-:W-:Y:S02]  /*0e00*/  FFMA R31, R27, R30, R36 ;  /* 0x0000001e1b1f7223 */ /* 0x020fe40000000024 */
[----:B------:R-:W4:Y:S01]  /*0e10*/  LDG.E R30, desc[UR6][R2.64+0x68] ;  /* 0x00006806021e7981 */ /* 0x000f22000c1e1900 */
[----:B------:R-:W-:-:S05]  /*0e20*/  LEA R36, R4, UR4, 0x2 ;  /* 0x0000000404247c11 */ /* 0x000fca000f8e10ff */
[----:B------:R-:W-:Y:S01]  /*0e30*/  LDS R37, [R36+0x8] ;  /* 0x0000080024257984 */ /* 0x000fe20000000800 */
[----:B------:R-:W-:Y:S02]  /*0e40*/  IMAD R33, R33, 0x3, R28 ;  /* 0x0000000321217824 */ /* 0x000fe400078e021c */
[----:B------:R-:W-:Y:S02]  /*0e50*/  FFMA R4, R34, R5, R31 ;  /* 0x0000000522047223 */ /* 0x000fe4000000001f */
[----:B------:R-:W2:Y:S02]  /*0e60*/  LDS R31, [R36] ;  /* 0x00000000241f7984 */ /* 0x000ea40000000800 */
[----:B--2---:R-:W-:Y:S02]  /*0e70*/  FFMA R5, R31, R32, R4 ;  /* 0x000000201f057223 */ /* 0x004fe40000000004 */
[----:B------:R-:W3:Y:S02]  /*0e80*/  LDS R32, [R36+0x4] ;  /* 0x0000040024207984 */ /* 0x000ee40000000800 */
[----:B---3--:R-:W-:-:S02]  /*0e90*/  FFMA R28, R32, R35, R5 ;  /* 0x00000023201c7223 */ /* 0x008fc40000000005 */
[----:B------:R-:W0:Y:S02]  /*0ea0*/  LDC.64 R4, c[0x0][0x390] ;  /* 0x0000e400ff047b82 */ /* 0x000e240000000a00 */
[----:B0-----:R-:W-:-:S04]  /*0eb0*/  IMAD.WIDE R4, R33, 0x4, R4 ;  /* 0x0000000421047825 */ /* 0x001fc800078e0204 */
[----:B----4-:R-:W-:-:S05]  /*0ec0*/  FFMA R33, R37, R30, R28 ;  /* 0x0000001e25217223 */ /* 0x010fca000000001c */
[----:B------:R0:W-:Y:S04]  /*0ed0*/  STG.E desc[UR6][R4.64], R33 ;  /* 0x0000002104007986 */ /* 0x0001e8000c101906 */
[----:B------:R-:W2:Y:S04]  /*0ee0*/  LDG.E R29, desc[UR6][R2.64+0x6c] ;  /* 0x00006c06021d7981 */ /* 0x000ea8000c1e1900 */
[----:B------:R-:W3:Y:S04]  /*0ef0*/  LDG.E R30, desc[UR6][R2.64+0x70] ;  /* 0x00007006021e7981 */ /* 0x000ee8000c1e1900 */
[----:B------:R-:W4:Y:S04]  /*0f00*/  LDG.E R35, desc[UR6][R2.64+0x74] ;  /* 0x0000740602237981 */ /* 0x000f28000c1e1900 */
[----:B------:R-:W5:Y:S01]  /*0f10*/  LDG.E R36, desc[UR6][R2.64+0x7c] ;  /* 0x00007c0602247981 */ /* 0x000f62000c1e1900 */
[----:B--2---:R-:W-:-:S03]  /*0f20*/  FFMA R28, R0, R29, RZ ;  /* 0x0000001d001c7223 */ /* 0x004fc600000000ff */
[----:B------:R-:W2:Y:S01]  /*0f30*/  LDG.E R29, desc[UR6][R2.64+0x84] ;  /* 0x00008406021d7981 */ /* 0x000ea2000c1e1900 */
[----:B---3--:R-:W-:-:S04]  /*0f40*/  FFMA R28, R23, R30, R28 ;  /* 0x0000001e171c7223 */ /* 0x008fc8000000001c */
[----:B----4-:R-:W-:Y:S02]  /*0f50*/  FFMA R30, R25, R35, R28 ;  /* 0x00000023191e7223 */ /* 0x010fe4000000001c */
[----:B------:R-:W3:Y:S04]  /*0f60*/  LDG.E R35, desc[UR6][R2.64+0x78] ;  /* 0x0000780602237981 */ /* 0x000ee8000c1e1900 */
[----:B------:R-:W0:Y:S01]  /*0f70*/  LDG.E R28, desc[UR6][R2.64+0x80] ;  /* 0x00008006021c7981 */ /* 0x000e22000c1e1900 */
[----:B---3--:R-:W-:-:S03]  /*0f80*/  FFMA R30, R15, R35, R30 ;  /* 0x000000230f1e7223 */ /* 0x008fc6000000001e */
[----:B------:R-:W3:Y:S01]  /*0f90*/  LDG.E R35, desc[UR6][R2.64+0x8c] ;  /* 0x00008c0602237981 */ /* 0x000ee2000c1e1900 */
[----:B-----5:R-:W-:-:S04]  /*0fa0*/  FFMA R30, R19, R36, R30 ;  /* 0x00000024131e7223 */ /* 0x020fc8000000001e */
[----:B0-----:R-:W-:Y:S02]  /*0fb0*/  FFMA R33, R11, R28, R30 ;  /* 0x0000001c0b217223 */ /* 0x001fe4000000001e */
[----:B------:R-:W4:Y:S02]  /*0fc0*/  LDG.E R30, desc[UR6][R2.64+0x90] ;  /* 0x00009006021e7981 */ /* 0x000f24000c1e1900 */
[----:B--2---:R-:W-:Y:S02]  /*0fd0*/  FFMA R29, R24, R29, R33 ;  /* 0x0000001d181d7223 */ /* 0x004fe40000000021 */
[----:B------:R-:W2:Y:S04]  /*0fe0*/  LDG.E R33, desc[UR6][R2.64+0x88] ;  /* 0x0000880602217981 */ /* 0x000ea8000c1e1900 */
[----:B------:R-:W5:Y:S01]  /*0ff0*/  LDG.E R28, desc[UR6][R2.64+0x94] ;  /* 0x00009406021c7981 */ /* 0x000f62000c1e1900 */
[----:B--2---:R-:W-:-:S03]  /*1000*/  FFMA R36, R8, R33, R29 ;  /* 0x0000002108247223 */ /* 0x004fc6000000001d */
[----:B------:R-:W2:Y:S01]  /*1010*/  LDG.E R33, desc[UR6][R2.64+0xa0] ;  /* 0x0000a00602217981 */ /* 0x000ea2000c1e1900 */
[----:B---3--:R-:W-:-:S03]  /*1020*/  FFMA R36, R21, R35, R36 ;  /* 0x0000002315247223 */ /* 0x008fc60000000024 */
[----:B------:R-:W3:Y:S01]  /*1030*/  LDG.E R35, desc[UR6][R2.64+0x9c] ;  /* 0x00009c0602237981 */ /* 0x000ee2000c1e1900 */
[----:B----4-:R-:W-:-:S03]  /*1040*/  FFMA R30, R17, R30, R36 ;  /* 0x0000001e111e7223 */ /* 0x010fc60000000024 */
[----:B------:R-:W4:Y:S01]  /*1050*/  LDG.E R29, desc[UR6][R2.64+0xa4] ;  /* 0x0000a406021d7981 */ /* 0x000f22000c1e1900 */
[----:B-----5:R-:W-:-:S03]  /*1060*/  FFMA R28, R13, R28, R30 ;  /* 0x0000001c0d1c7223 */ /* 0x020fc6000000001e */
[----:B------:R-:W5:Y:S02]  /*1070*/  LDG.E R30, desc[UR6][R2.64+0x98] ;  /* 0x00009806021e7981 */ /* 0x000f64000c1e1900 */
[----:B-----5:R-:W-:Y:S02]  /*1080*/  FFMA R28, R9, R30, R28 ;  /* 0x0000001e091c7223 */ /* 0x020fe4000000001c */
[----:B------:R-:W5:Y:S02]  /*1090*/  LDG.E R30, desc[UR6][R2.64+0xac] ;  /* 0x0000ac06021e7981 */ /* 0x000f64000c1e1900 */
[----:B---3--:R-:W-:Y:S02]  /*10a0*/  FFMA R35, R7, R35, R28 ;  /* 0x0000002307237223 */ /* 0x008fe4000000001c */
[----:B------:R-:W3:Y:S02]  /*10b0*/  LDG.E R28, desc[UR6][R2.64+0xa8] ;  /* 0x0000a806021c7981 */ /* 0x000ee4000c1e1900 */
[----:B--2---:R-:W-:-:S04]  /*10c0*/  FFMA R33, R6, R33, R35 ;  /* 0x0000002106217223 */ /* 0x004fc80000000023 */
[----:B----4-:R-:W-:Y:S02]  /*10d0*/  FFMA R35, R22, R29, R33 ;  /* 0x0000001d16237223 */ /* 0x010fe40000000021 */
[----:B------:R-:W2:Y:S04]  /*10e0*/  LDG.E R33, desc[UR6][R2.64+0xb0] ;  /* 0x0000b00602217981 */ /* 0x000ea8000c1e1900 */
[----:B------:R-:W4:Y:S01]  /*10f0*/  LDG.E R29, desc[UR6][R2.64+0xb4] ;  /* 0x0000b406021d7981 */ /* 0x000f22000c1e1900 */
[----:B---3--:R-:W-:-:S03]  /*1100*/  FFMA R35, R20, R28, R35 ;  /* 0x0000001c14237223 */ /* 0x008fc60000000023 */
[----:B------:R-:W3:Y:S01]  /*1110*/  LDG.E R28, desc[UR6][R2.64+0xc4] ;  /* 0x0000c406021c7981 */ /* 0x000ee2000c1e1900 */
[----:B-----5:R-:W-:-:S03]  /*1120*/  FFMA R35, R18, R30, R35 ;  /* 0x0000001e12237223 */ /* 0x020fc60000000023 */
[----:B------:R-:W5:Y:S01]  /*1130*/  LDG.E R30, desc[UR6][R2.64+0xb8] ;  /* 0x0000b806021e7981 */ /* 0x000f62000c1e1900 */
[----:B--2---:R-:W-:-:S03]  /*1140*/  FFMA R33, R16, R33, R35 ;  /* 0x0000002110217223 */ /* 0x004fc60000000023 */
[----:B------:R-:W2:Y:S01]  /*1150*/  LDG.E R35, desc[UR6][R2.64+0xbc] ;  /* 0x0000bc0602237981 */ /* 0x000ea2000c1e1900 */
[----:B----4-:R-:W-:-:S03]  /*1160*/  FFMA R33, R14, R29, R33 ;  /* 0x0000001d0e217223 */ /* 0x010fc60000000021 */
[----:B------:R-:W4:Y:S01]  /*1170*/  LDG.E R29, desc[UR6][R2.64+0xc0] ;  /* 0x0000c006021d7981 */ /* 0x000f22000c1e1900 */
[----:B-----5:R-:W-:-:S04]  /*1180*/  FFMA R33, R12, R30, R33 ;  /* 0x0000001e0c217223 */ /* 0x020fc80000000021 */
[----:B--2---:R-:W-:Y:S02]  /*1190*/  FFMA R33, R10, R35, R33 ;  /* 0x000000230a217223 */ /* 0x004fe40000000021 */
[----:B------:R-:W2:Y:S02]  /*11a0*/  LDG.E R35, desc[UR6][R2.64+0xcc] ;  /* 0x0000cc0602237981 */ /* 0x000ea4000c1e1900 */
[----:B----4-:R-:W-:Y:S02]  /*11b0*/  FFMA R30, R26, R29, R33 ;  /* 0x0000001d1a1e7223 */ /* 0x010fe40000000021 */
[----:B------:R-:W4:Y:S02]  /*11c0*/  LDG.E R29, desc[UR6][R2.64+0xd0] ;  /* 0x0000d006021d7981 */ /* 0x000f24000c1e1900 */
[----:B---3--:R-:W-:Y:S02]  /*11d0*/  FFMA R33, R27, R28, R30 ;  /* 0x0000001c1b217223 */ /* 0x008fe4000000001e */
[----:B------:R-:W3:Y:S04]  /*11e0*/  LDG.E R30, desc[UR6][R2.64+0xc8] ;  /* 0x0000c806021e7981 */ /* 0x000ee8000c1e1900 */
[----:B------:R-:W5:Y:S01]  /*11f0*/  LDG.E R28, desc[UR6][R2.64+0xd4] ;  /* 0x0000d406021c7981 */ /* 0x000f62000c1e1900 */
[----:B---3--:R-:W-:-:S04]  /*1200*/  FFMA R30, R34, R30, R33 ;  /* 0x0000001e221e7223 */ /* 0x008fc80000000021 */
[----:B--2---:R-:W-:-:S04]  /*1210*/  FFMA R35, R31, R35, R30 ;  /* 0x000000231f237223 */ /* 0x004fc8000000001e */
[----:B----4-:R-:W-:-:S04]  /*1220*/  FFMA R30, R32, R29, R35 ;  /* 0x0000001d201e7223 */ /* 0x010fc80000000023 */
[----:B-----5:R-:W-:-:S05]  /*1230*/  FFMA R33, R37, R28, R30 ;  /* 0x0000001c25217223 */ /* 0x020fca000000001e */
[----:B------:R0:W-:Y:S04]  /*1240*/  STG.E desc[UR6][R4.64+0x24], R33 ;  /* 0x0000242104007986 */ /* 0x0001e8000c101906 */
[----:B------:R-:W2:Y:S04]  /*1250*/  LDG.E R29, desc[UR6][R2.64+0xd8] ;  /* 0x0000d806021d7981 */ /* 0x000ea8000c1e1900 */
[----:B------:R-:W3:Y:S04]  /*1260*/  LDG.E R35, desc[UR6][R2.64+0xdc] ;  /* 0x0000dc0602237981 */ /* 0x000ee8000c1e1900 */
[----:B------:R-:W4:Y:S04]  /*1270*/  LDG.E R30, desc[UR6][R2.64+0xe0] ;  /* 0x0000e006021e7981 */ /* 0x000f28000c1e1900 */
[----:B------:R-:W5:Y:S04]  /*1280*/  LDG.E R28, desc[UR6][R2.64+0xe8] ;  /* 0x0000e806021c7981 */ /* 0x000f68000c1e1900 */
[----:B0-----:R-:W5:Y:S01]  /*1290*/  LDG.E R33, desc[UR6][R2.64+0x134] ;  /* 0x0001340602217981 */ /* 0x001f62000c1e1900 */
[----:B--2---:R-:W-:-:S03]  /*12a0*/  FFMA R36, R0, R29, RZ ;  /* 0x0000001d00247223 */ /* 0x004fc600000000ff */
[----:B------:R-:W2:Y:S01]  /*12b0*/  LDG.E R0, desc[UR6][R2.64+0xe4] ;  /* 0x0000e40602007981 */ /* 0x000ea2000c1e1900 */
[----:B---3--:R-:W-:-:S03]  /*12c0*/  FFMA R36, R23, R35, R36 ;  /* 0x0000002317247223 */ /* 0x008fc60000000024 */
[----:B------:R-:W3:Y:S01]  /*12d0*/  LDG.E R29, desc[UR6][R2.64+0xf0] ;  /* 0x0000f006021d7981 */ /* 0x000ee2000c1e1900 */
[----:B----4-:R-:W-:-:S03]  /*12e0*/  FFMA R30, R25, R30, R36 ;  /* 0x0000001e191e7223 */ /* 0x010fc60000000024 */
[----:B------:R-:W4:Y:S04]  /*12f0*/  LDG.E R25, desc[UR6][R2.64+0xec] ;  /* 0x0000ec0602197981 */ /* 0x000f28000c1e1900 */
[----:B------:R-:W3:Y:S04]  /*1300*/  LDG.E R23, desc[UR6][R2.64+0xf4] ;  /* 0x0000f40602177981 */ /* 0x000ee8000c1e1900 */
[----:B------:R-:W3:Y:S01]  /*1310*/  LDG.E R36, desc[UR6][R2.64+0xf8] ;  /* 0x0000f80602247981 */ /* 0x000ee2000c1e1900 */
[----:B--2---:R-:W-:-:S03]  /*1320*/  FFMA R30, R15, R0, R30 ;  /* 0x000000000f1e7223 */ /* 0x004fc6000000001e */
[----:B------:R-:W2:Y:S01]  /*1330*/  LDG.E R0, desc[UR6][R2.64+0xfc] ;  /* 0x0000fc0602007981 */ /* 0x000ea2000c1e1900 */
[----:B-----5:R-:W-:-:S03]  /*1340*/  FFMA R19, R19, R28, R30 ;  /* 0x0000001c13137223 */ /* 0x020fc6000000001e */
[----:B------:R-:W5:Y:S04]  /*1350*/  LDG.E R30, desc[UR6][R2.64+0x100] ;  /* 0x00010006021e7981 */ /* 0x000f68000c1e1900 */
[----:B------:R-:W5:Y:S01]  /*1360*/  LDG.E R28, desc[UR6][R2.64+0x104] ;  /* 0x00010406021c7981 */ /* 0x000f62000c1e1900 */
[----:B----4-:R-:W-:-:S03]  /*1370*/  FFMA R19, R11, R25, R19 ;  /* 0x000000190b137223 */ /* 0x010fc60000000013 */
[----:B------:R-:W4:Y:S01]  /*1380*/  LDG.E R11, desc[UR6][R2.64+0x10c] ;  /* 0x00010c06020b7981 */ /* 0x000f22000c1e1900 */
[----:B---3--:R-:W-:-:S03]  /*1390*/  FFMA R19, R24, R29, R19 ;  /* 0x0000001d18137223 */ /* 0x008fc60000000013 */
[----:B------:R-:W3:Y:S01]  /*13a0*/  LDG.E R24, desc[UR6][R2.64+0x108] ;  /* 0x0001080602187981 */ /* 0x000ee2000c1e1900 */
[----:B------:R-:W-:-:S03]  /*13b0*/  FFMA R8, R8, R23, R19 ;  /* 0x0000001708087223 */ /* 0x000fc60000000013 */
[----:B------:R-:W4:Y:S04]  /*13c0*/  LDG.E R19, desc[UR6][R2.64+0x110] ;  /* 0x0001100602137981 */ /* 0x000f28000c1e1900 */
[----:B------:R-:W4:Y:S01]  /*13d0*/  LDG.E R15, desc[UR6][R2.64+0x114] ;  /* 0x00011406020f7981 */ /* 0x000f22000c1e1900 */
[----:B------:R-:W-:-:S03]  /*13e0*/  FFMA R8, R21, R36, R8 ;  /* 0x0000002415087223 */ /* 0x000fc60000000008 */
[----:B------:R-:W4:Y:S04]  /*13f0*/  LDG.E R23, desc[UR6][R2.64+0x118] ;  /* 0x0001180602177981 */ /* 0x000f28000c1e1900 */
[----:B------:R-:W4:Y:S04]  /*1400*/  LDG.E R21, desc[UR6][R2.64+0x11c] ;  /* 0x00011c0602157981 */ /* 0x000f28000c1e1900 */
[----:B------:R-:W4:Y:S04]  /*1410*/  LDG.E R25, desc[UR6][R2.64+0x120] ;  /* 0x0001200602197981 */ /* 0x000f28000c1e1900 */
[----:B------:R-:W4:Y:S01]  /*1420*/  LDG.E R29, desc[UR6][R2.64+0x128] ;  /* 0x00012806021d7981 */ /* 0x000f22000c1e1900 */
[----:B--2---:R-:W-:-:S03]  /*1430*/  FFMA R0, R17, R0, R8 ;  /* 0x0000000011007223 */ /* 0x004fc60000000008 */
[----:B------:R-:W2:Y:S01]  /*1440*/  LDG.E R17, desc[UR6][R2.64+0x124] ;  /* 0x0001240602117981 */ /* 0x000ea2000c1e1900 */
[----:B-----5:R-:W-:-:S03]  /*1450*/  FFMA R0, R13, R30, R0 ;  /* 0x0000001e0d007223 */ /* 0x020fc60000000000 */
[----:B------:R-:W5:Y:S04]  /*1460*/  LDG.E R13, desc[UR6][R2.64+0x12c] ;  /* 0x00012c06020d7981 */ /* 0x000f68000c1e1900 */
[----:B------:R-:W5:Y:S01]  /*1470*/  LDG.E R8, desc[UR6][R2.64+0x130] ;  /* 0x0001300602087981 */ /* 0x000f62000c1e1900 */
[----:B------:R-:W-:-:S03]  /*1480*/  FFMA R30, R9, R28, R0 ;  /* 0x0000001c091e7223 */ /* 0x000fc60000000000 */
[----:B------:R-:W5:Y:S04]  /*1490*/  LDG.E R0, desc[UR6][R2.64+0x138] ;  /* 0x0001380602007981 */ /* 0x000f68000c1e1900 */
[----:B------:R-:W5:Y:S04]  /*14a0*/  LDG.E R9, desc[UR6][R2.64+0x13c] ;  /* 0x00013c0602097981 */ /* 0x000f68000c1e1900 */
[----:B------:R-:W5:Y:S01]  /*14b0*/  LDG.E R28, desc[UR6][R2.64+0x140] ;  /* 0x00014006021c7981 */ /* 0x000f62000c1e1900 */
[----:B---3--:R-:W-:-:S04]  /*14c0*/  FFMA R7, R7, R24, R30 ;  /* 0x0000001807077223 */ /* 0x008fc8000000001e */
[----:B----4-:R-:W-:-:S04]  /*14d0*/  FFMA R7, R6, R11, R7 ;  /* 0x0000000b06077223 */ /* 0x010fc80000000007 */
[----:B------:R-:W-:-:S04]  /*14e0*/  FFMA R7, R22, R19, R7 ;  /* 0x0000001316077223 */ /* 0x000fc80000000007 */
[----:B------:R-:W-:-:S04]  /*14f0*/  FFMA R7, R20, R15, R7 ;  /* 0x0000000f14077223 */ /* 0x000fc80000000007 */
[----:B------:R-:W-:-:S04]  /*1500*/  FFMA R7, R18, R23, R7 ;  /* 0x0000001712077223 */ /* 0x000fc80000000007 */
[----:B------:R-:W-:-:S04]  /*1510*/  FFMA R7, R16, R21, R7 ;  /* 0x0000001510077223 */ /* 0x000fc80000000007 */
[----:B------:R-:W-:-:S04]  /*1520*/  FFMA R7, R14, R25, R7 ;  /* 0x000000190e077223 */ /* 0x000fc80000000007 */
[----:B--2---:R-:W-:-:S04]  /*1530*/  FFMA R7, R12, R17, R7 ;  /* 0x000000110c077223 */ /* 0x004fc80000000007 */
[----:B------:R-:W-:-:S04]  /*1540*/  FFMA R7, R10, R29, R7 ;  /* 0x0000001d0a077223 */ /* 0x000fc80000000007 */
[----:B-----5:R-:W-:-:S04]  /*1550*/  FFMA R26, R26, R13, R7 ;  /* 0x0000000d1a1a7223 */ /* 0x020fc80000000007 */
[----:B------:R-:W-:-:S04]  /*1560*/  FFMA R27, R27, R8, R26 ;  /* 0x000000081b1b7223 */ /* 0x000fc8000000001a */
[----:B------:R-:W-:-:S04]  /*1570*/  FFMA R34, R34, R33, R27 ;  /* 0x0000002122227223 */ /* 0x000fc8000000001b */
[----:B------:R-:W-:-:S04]  /*1580*/  FFMA R31, R31, R0, R34 ;  /* 0x000000001f1f7223 */ /* 0x000fc80000000022 */
[----:B------:R-:W-:-:S04]  /*1590*/  FFMA R32, R32, R9, R31 ;  /* 0x0000000920207223 */ /* 0x000fc8000000001f */
[----:B------:R-:W-:-:S05]  /*15a0*/  FFMA R37, R37, R28, R32 ;  /* 0x0000001c25257223 */ /* 0x000fca0000000020 */
[----:B------:R-:W-:Y:S01]  /*15b0*/  STG.E desc[UR6][R4.64+0x48], R37 ;  /* 0x0000482504007986 */ /* 0x000fe2000c101906 */
[----:B------:R-:W-:Y:S05]  /*15c0*/  EXIT ;  /* 0x000000000000794d */ /* 0x000fea0003800000 */
.L_x_16:
[----:B------:R-:W-:-:S00]  /*15d0*/  BRA `(.L_x_16) ;  /* 0xfffffffc00fc7947 */ /* 0x000fc0000383ffff */
[----:B------:R-:W-:-:S00]  /*15e0*/  NOP ;  /* 0x0000000000007918 */ /* 0x000fc00000000000 */
        /* <DEDUP_REMOVED lines=9> */
.L_x_18:


//--------------------- .text._Z13conv2d_globalPfS_S_ --------------------------
	.section	.text._Z13conv2d_globalPfS_S_,"ax",@progbits
	.align	128
        .global         _Z13conv2d_globalPfS_S_
        .type           _Z13conv2d_globalPfS_S_,@function
        .size           _Z13conv2d_globalPfS_S_,(.L_x_19 - _Z13conv2d_globalPfS_S_)
        .other          _Z13conv2d_globalPfS_S_,@"STO_CUDA_ENTRY STV_DEFAULT"
_Z13conv2d_globalPfS_S_:
.text._Z13conv2d_globalPfS_S_:
[----:B------:R-:W-:Y:S01]  /*0000*/  LDC R1, c[0x0][0x37c] ;  /* 0x0000df00ff017b82 */ /* 0x000fe20000000800 */
[----:B------:R-:W0:Y:S07]  /*0010*/  S2R R3, SR_TID.X ;  /* 0x0000000000037919 */ /* 0x000e2e0000002100 */
[----:B------:R-:W1:Y:S01]  /*0020*/  LDC R9, c[0x0][0x364] ;  /* 0x0000d900ff097b82 */ /* 0x000e620000000800 */
[----:B------:R-:W1:Y:S07]  /*0030*/  S2R R0, SR_TID.Y ;  /* 0x0000000000007919 */ /* 0x000e6e0000002200 */
[----:B------:R-:W0:Y:S08]  /*0040*/  S2UR UR5, SR_CTAID.X ;  /* 0x00000000000579c3 */ /* 0x000e300000002500 */
[----:B------:R-:W0:Y:S08]  /*0050*/  LDC R6, c[0x0][0x360] ;  /* 0x0000d800ff067b82 */ /* 0x000e300000000800 */
[----:B------:R-:W1:Y:S01]  /*0060*/  S2UR UR4, SR_CTAID.Y ;  /* 0x00000000000479c3 */ /* 0x000e620000002600 */
[----:B0-----:R-:W-:-:S05]  /*0070*/  IMAD R6, R6, UR5, R3 ;  /* 0x0000000506067c24 */ /* 0x001fca000f8e0203 */
[----:B------:R-:W-:Y:S01]  /*0080*/  ISETP.GT.AND P0, PT, R6, 0x2, PT ;  /* 0x000000020600780c */ /* 0x000fe20003f04270 */
[----:B-1----:R-:W-:-:S05]  /*0090*/  IMAD R9, R9, UR4, R0 ;  /* 0x0000000409097c24 */ /* 0x002fca000f8e0200 */
[----:B------:R-:W-:-:S13]  /*00a0*/  ISETP.GT.U32.OR P0, PT, R9, 0x2, P0 ;  /* 0x000000020900780c */ /* 0x000fda0000704470 */
[----:B------:R-:W-:Y:S05]  /*00b0*/  @P0 EXIT ;  /* 0x000000000000094d */ /* 0x000fea0003800000 */
[----:B------:R-:W0:Y:S01]  /*00c0*/  LDC.64 R2, c[0x0][0x380] ;  /* 0x0000e000ff027b82 */ /* 0x000e220000000a00 */
[----:B------:R-:W1:Y:S01]  /*00d0*/  LDCU.64 UR4, c[0x0][0x358] ;  /* 0x00006b00ff0477ac */ /* 0x000e620008000a00 */
[----:B------:R-:W-:Y:S01]  /*00e0*/  LEA R7, R9, R9, 0x2 ;  /* 0x0000000909077211 */ /* 0x000fe200078e10ff */
[----:B------:R-:W2:Y:S03]  /*00f0*/  LDCU.64 UR6, c[0x0][0x380] ;  /* 0x00007000ff0677ac */ /* 0x000ea60008000a00 */
[----:B------:R-:W-:Y:S02]  /*0100*/  IADD3 R8, PT, PT, R6, R7, RZ ;  /* 0x0000000706087210 */ /* 0x000fe40007ffe0ff */
[----:B------:R-:W3:Y:S03]  /*0110*/  LDC.64 R4, c[0x0][0x388] ;  /* 0x0000e200ff047b82 */ /* 0x000ee60000000a00 */
[----:B0-----:R-:W-:-:S05]  /*0120*/  IMAD.WIDE R2, R8, 0x4, R2 ;  /* 0x0000000408027825 */ /* 0x001fca00078e0202 */
[----:B-1----:R-:W4:Y:S04]  /*0130*/  LDG.E R0, desc[UR4][R2.64] ;  /* 0x0000000402007981 */ /* 0x002f28000c1e1900 */
[----:B---3--:R-:W4:Y:S04]  /*0140*/  LDG.E R13, desc[UR4][R4.64] ;  /* 0x00000004040d7981 */ /* 0x008f28000c1e1900 */
[----:B------:R-:W3:Y:S04]  /*0150*/  LDG.E R12, desc[UR4][R4.64+0x4] ;  /* 0x00000404040c7981 */ /* 0x000ee8000c1e1900 */
[----:B------:R-:W3:Y:S04]  /*0160*/  LDG.E R15, desc[UR4][R2.64+0x4] ;  /* 0x00000404020f7981 */ /* 0x000ee8000c1e1900 */
[----:B------:R-:W5:Y:S04]  /*0170*/  LDG.E R18, desc[UR4][R4.64+0x8] ;  /* 0x0000080404127981 */ /* 0x000f68000c1e1900 */
[----:B------:R-:W5:Y:S04]  /*0180*/  LDG.E R21, desc[UR4][R2.64+0x8] ;  /* 0x0000080402157981 */ /* 0x000f68000c1e1900 */
[----:B------:R-:W2:Y:S04]  /*0190*/  LDG.E R19, desc[UR4][R4.64+0xc] ;  /* 0x00000c0404137981 */ /* 0x000ea8000c1e1900 */
        /* <DEDUP_REMOVED lines=9> */
[----:B------:R-:W2:Y:S01]  /*0230*/  LDG.E R10, desc[UR4][R4.64+0x20] ;  /* 0x00002004040a7981 */ /* 0x000ea2000c1e1900 */
[----:B----4-:R-:W-:-:S03]  /*0240*/  FFMA R0, R0, R13, RZ ;  /* 0x0000000d00007223 */ /* 0x010fc600000000ff */
[----:B------:R-:W4:Y:S01]  /*0250*/  LDG.E R13, desc[UR4][R2.64+0x30] ;  /* 0x00003004020d7981 */ /* 0x000f22000c1e1900 */
[----:B---3--:R-:W-:-:S03]  /*0260*/  FFMA R0, R15, R12, R0 ;  /* 0x0000000c0f007223 */ /* 0x008fc60000000000 */
[----:B------:R-:W3:Y:S04]  /*0270*/  LDG.E R12, desc[UR4][R4.64+0x24] ;  /* 0x00002404040c7981 */ /* 0x000ee8000c1e1900 */
[----:B------:R-:W3:Y:S01]  /*0280*/  LDG.E R15, desc[UR4][R2.64+0x64] ;  /* 0x00006404020f7981 */ /* 0x000ee2000c1e1900 */
[----:B-----5:R-:W-:-:S03]  /*0290*/  FFMA R27, R21, R18, R0 ;  /* 0x00000012151b7223 */ /* 0x020fc60000000000 */
[----:B------:R-:W5:Y:S04]  /*02a0*/  LDG.E R18, desc[UR4][R4.64+0x28] ;  /* 0x0000280404127981 */ /* 0x000f68000c1e1900 */
[----:B------:R-:W5:Y:S01]  /*02b0*/  LDG.E R21, desc[UR4][R2.64+0x68] ;  /* 0x0000680402157981 */ /* 0x000f62000c1e1900 */
[----:B--2---:R-:W-:-:S03]  /*02c0*/  FFMA R20, R20, R19, R27 ;  /* 0x0000001314147223 */ /* 0x004fc6000000001b */
[----:B------:R-:W2:Y:S01]  /*02d0*/  LDG.E R0, desc[UR4][R4.64+0x34] ;  /* 0x0000340404007981 */ /* 0x000ea2000c1e1900 */
[----:B------:R-:W-:-:S03]  /*02e0*/  IADD3 R7, P0, PT, R6, R7, RZ ;  /* 0x0000000706077210 */ /* 0x000fc60007f1e0ff */
[----:B------:R-:W2:Y:S01]  /*02f0*/  LDG.E R19, desc[UR4][R2.64+0x94] ;  /* 0x0000940402137981 */ /* 0x000ea2000c1e1900 */
[----:B------:R-:W-:-:S03]  /*0300*/  FFMA R20, R23, R22, R20 ;  /* 0x0000001617147223 */ /* 0x000fc60000000014 */
[----:B------:R-:W2:Y:S04]  /*0310*/  LDG.E R22, desc[UR4][R4.64+0x2c] ;  /* 0x00002c0404167981 */ /* 0x000ea8000c1e1900 */
[----:B------:R-:W2:Y:S01]  /*0320*/  LDG.E R23, desc[UR4][R2.64+0x6c] ;  /* 0x00006c0402177981 */ /* 0x000ea2000c1e1900 */
[----:B------:R-:W-:-:S03]  /*0330*/  FFMA R20, R25, R24, R20 ;  /* 0x0000001819147223 */ /* 0x000fc60000000014 */
[----:B------:R-:W2:Y:S04]  /*0340*/  LDG.E R25, desc[UR4][R2.64+0x78] ;  /* 0x0000780402197981 */ /* 0x000ea8000c1e1900 */
[----:B------:R-:W2:Y:S01]  /*0350*/  LDG.E R27, desc[UR4][R4.64+0x58] ;  /* 0x00005804041b7981 */ /* 0x000ea2000c1e1900 */
[----:B------:R-:W-:-:S03]  /*0360*/  FFMA R17, R17, R16, R20 ;  /* 0x0000001011117223 */ /* 0x000fc60000000014 */
[----:B------:R-:W2:Y:S01]  /*0370*/  LDG.E R20, desc[UR4][R4.64+0x30] ;  /* 0x0000300404147981 */ /* 0x000ea2000c1e1900 */
[----:B------:R-:W-:-:S03]  /*0380*/  FFMA R14, R14, R11, R17 ;  /* 0x0000000b0e0e7223 */ /* 0x000fc60000000011 */
[----:B------:R-:W2:Y:S01]  /*0390*/  LDG.E R11, desc[UR4][R2.64+0x7c] ;  /* 0x00007c04020b7981 */ /* 0x000ea2000c1e1900 */
[----:B------:R-:W-:Y:S02]  /*03a0*/  LEA.HI.X.SX32 R16, R6, RZ, 0x1, P0 ;  /* 0x000000ff06107211 */ /* 0x000fe400000f0eff */
[C---:B------:R-:W-:Y:S01]  /*03b0*/  LEA R6, P0, R7.reuse, UR6, 0x2 ;  /* 0x0000000607067c11 */ /* 0x040fe2000f8010ff */
[----:B------:R-:W2:Y:S03]  /*03c0*/  LDG.E R17, desc[UR4][R2.64+0x90] ;  /* 0x0000900402117981 */ /* 0x000ea6000c1e1900 */
[----:B------:R-:W-:Y:S02]  /*03d0*/  LEA.HI.X R7, R7, UR7, R16, 0x2, P0 ;  /* 0x0000000707077c11 */ /* 0x000fe400080f1410 */
[----:B------:R-:W2:Y:S01]  /*03e0*/  LDG.E R16, desc[UR4][R4.64+0x44] ;  /* 0x0000440404107981 */ /* 0x000ea2000c1e1900 */
[----:B----4-:R-:W-:-:S03]  /*03f0*/  FFMA R14, R13, R10, R14 ;  /* 0x0000000a0d0e7223 */ /* 0x010fc6000000000e */
[----:B------:R-:W4:Y:S04]  /*0400*/  LDG.E R10, desc[UR4][R4.64+0x38] ;  /* 0x00003804040a7981 */ /* 0x000f28000c1e1900 */
[----:B------:R-:W4:Y:S01]  /*0410*/  LDG.E R13, desc[UR4][R2.64+0x80] ;  /* 0x00008004020d7981 */ /* 0x000f22000c1e1900 */
[----:B---3--:R-:W-:-:S03]  /*0420*/  FFMA R24, R15, R12, R14 ;  /* 0x0000000c0f187223 */ /* 0x008fc6000000000e */
[----:B------:R-:W3:Y:S04]  /*0430*/  LDG.E R12, desc[UR4][R4.64+0x3c] ;  /* 0x00003c04040c7981 */ /* 0x000ee8000c1e1900 */
[----:B------:R-:W3:Y:S04]  /*0440*/  LDG.E R15, desc[UR4][R2.64+0x8c] ;  /* 0x00008c04020f7981 */ /* 0x000ee8000c1e1900 */
[----:B------:R-:W3:Y:S01]  /*0450*/  LDG.E R14, desc[UR4][R4.64+0x40] ;  /* 0x00004004040e7981 */ /* 0x000ee2000c1e1900 */
[----:B-----5:R-:W-:-:S03]  /*0460*/  FFMA R24, R21, R18, R24 ;  /* 0x0000001215187223 */ /* 0x020fc60000000018 */
[----:B------:R-:W5:Y:S04]  /*0470*/  LDG.E R21, desc[UR4][R4.64+0x48] ;  /* 0x0000480404157981 */ /* 0x000f68000c1e1900 */
[----:B------:R-:W5:Y:S01]  /*0480*/  LDG.E R18, desc[UR4][R6.64+0xc8] ;  /* 0x0000c80406127981 */ /* 0x000f62000c1e1900 */
[----:B--2---:R-:W-:-:S03]  /*0490*/  FFMA R24, R23, R22, R24 ;  /* 0x0000001617187223 */ /* 0x004fc60000000018 */
[----:B------:R-:W2:Y:S04]  /*04a0*/  LDG.E R23, desc[UR4][R4.64+0x4c] ;  /* 0x00004c0404177981 */ /* 0x000ea8000c1e1900 */
[----:B------:R-:W2:Y:S01]  /*04b0*/  LDG.E R22, desc[UR4][R6.64+0xcc] ;  /* 0x0000cc0406167981 */ /* 0x000ea2000c1e1900 */
[----:B------:R-:W-:-:S03]  /*04c0*/  FFMA R24, R25, R20, R24 ;  /* 0x0000001419187223 */ /* 0x000fc60000000018 */
[----:B------:R-:W2:Y:S04]  /*04d0*/  LDG.E R20, desc[UR4][R4.64+0x50] ;  /* 0x0000500404147981 */ /* 0x000ea8000c1e1900 */
[----:B------:R-:W2:Y:S01]  /*04e0*/  LDG.E R25, desc[UR4][R6.64+0xd0] ;  /* 0x0000d00406197981 */ /* 0x000ea2000c1e1900 */
[----:B------:R-:W-:-:S03]  /*04f0*/  FFMA R24, R11, R0, R24 ;  /* 0x000000000b187223 */ /* 0x000fc60000000018 */
[----:B------:R-:W2:Y:S04]  /*0500*/  LDG.E R11, desc[UR4][R4.64+0x54] ;  /* 0x00005404040b7981 */ /* 0x000ea8000c1e1900 */
[----:B------:R-:W2:Y:S01]  /*0510*/  LDG.E R0, desc[UR4][R2.64+0xdc] ;  /* 0x0000dc0402007981 */ /* 0x000ea2000c1e1900 */
[----:B----4-:R-:W-:-:S03]  /*0520*/  FFMA R24, R13, R10, R24 ;  /* 0x0000000a0d187223 */ /* 0x010fc60000000018 */
[----:B------:R-:W4:Y:S01]  /*0530*/  LDG.E R10, desc[UR4][R2.64+0xe0] ;  /* 0x0000e004020a7981 */ /* 0x000f22000c1e1900 */
[----:B---3--:R-:W-:-:S03]  /*0540*/  FFMA R12, R15, R12, R24 ;  /* 0x0000000c0f0c7223 */ /* 0x008fc60000000018 */
[----:B------:R-:W3:Y:S04]  /*0550*/  LDG.E R24, desc[UR4][R4.64+0x5c] ;  /* 0x00005c0404187981 */ /* 0x000ee8000c1e1900 */
[----:B------:R-:W3:Y:S01]  /*0560*/  LDG.E R15, desc[UR4][R2.64+0xe4] ;  /* 0x0000e404020f7981 */ /* 0x000ee2000c1e1900 */
[----:B------:R-:W-:-:S03]  /*0570*/  FFMA R12, R17, R14, R12 ;  /* 0x0000000e110c7223 */ /* 0x000fc6000000000c */
[----:B------:R-:W3:Y:S01]  /*0580*/  LDG.E R17, desc[UR4][R4.64+0x60] ;  /* 0x0000600404117981 */ /* 0x000ee2000c1e1900 */
[----:B------:R-:W-:-:S03]  /*0590*/  FFMA R13, R19, R16, R12 ;  /* 0x00000010130d7223 */ /* 0x000fc6000000000c */
[----:B------:R-:W3:Y:S01]  /*05a0*/  LDG.E R14, desc[UR4][R6.64+0xf0] ;  /* 0x0000f004060e7981 */ /* 0x000ee2000c1e1900 */
[----:B-----5:R-:W-:-:S03]  /*05b0*/  FFMA R13, R18, R21, R13 ;  /* 0x00000015120d7223 */ /* 0x020fc6000000000d */
[----:B------:R-:W5:Y:S04]  /*05c0*/  LDG.E R19, desc[UR4][R4.64+0x64] ;  /* 0x0000640404137981 */ /* 0x000f68000c1e1900 */
[----:B------:R-:W5:Y:S04]  /*05d0*/  LDG.E R16, desc[UR4][R2.64+0xf4] ;  /* 0x0000f40402107981 */ /* 0x000f68000c1e1900 */
[----:B------:R-:W5:Y:S04]  /*05e0*/  LDG.E R21, desc[UR4][R4.64+0x68] ;  /* 0x0000680404157981 */ /* 0x000f68000c1e1900 */
[----:B------:R-:W5:Y:S01]  /*05f0*/  LDG.E R18, desc[UR4][R2.64+0xf8] ;  /* 0x0000f80402127981 */ /* 0x000f62000c1e1900 */
[----:B--2---:R-:W-:-:S02]  /*0600*/  FFMA R22, R22, R23, R13 ;  /* 0x0000001716167223 */ /* 0x004fc4000000000d */
[----:B------:R-:W0:Y:S02]  /*0610*/  LDC.64 R12, c[0x0][0x390] ;  /* 0x0000e400ff0c7b82 */ /* 0x000e240000000a00 */
[----:B------:R-:W-:-:S04]  /*0620*/  FFMA R25, R25, R20, R22 ;  /* 0x0000001419197223 */ /* 0x000fc80000000016 */
[----:B------:R-:W-:Y:S01]  /*0630*/  FFMA R11, R0, R11, R25 ;  /* 0x0000000b000b7223 */ /* 0x000fe20000000019 */
[----:B------:R-:W-:-:S04]  /*0640*/  IMAD R9, R9, -0x2, R8 ;  /* 0xfffffffe09097824 */ /* 0x000fc800078e0208 */
[----:B0-----:R-:W-:-:S04]  /*0650*/  IMAD.WIDE R8, R9, 0x4, R12 ;  /* 0x0000000409087825 */ /* 0x001fc800078e020c */
[----:B----4-:R-:W-:-:S04]  /*0660*/  FFMA R10, R10, R27, R11 ;  /* 0x0000001b0a0a7223 */ /* 0x010fc8000000000b */
[----:B---3--:R-:W-:-:S04]  /*0670*/  FFMA R15, R15, R24, R10 ;  /* 0x000000180f0f7223 */ /* 0x008fc8000000000a */
[----:B------:R-:W-:-:S04]  /*0680*/  FFMA R15, R14, R17, R15 ;  /* 0x000000110e0f7223 */ /* 0x000fc8000000000f */
[----:B-----5:R-:W-:-:S04]  /*0690*/  FFMA R15, R16, R19, R15 ;  /* 0x00000013100f7223 */ /* 0x020fc8000000000f */
[----:B------:R-:W-:-:S05]  /*06a0*/  FFMA R15, R18, R21, R15 ;  /* 0x00000015120f7223 */ /* 0x000fca000000000f */
[----:B------:R0:W-:Y:S04]  /*06b0*/  STG.E desc[UR4][R8.64], R15 ;  /* 0x0000000f08007986 */ /* 0x0001e8000c101904 */
[----:B------:R-:W2:Y:S04]  /*06c0*/  LDG.E R0, desc[UR4][R2.64] ;  /* 0x0000000402007981 */ /* 0x000ea8000c1e1900 */
[----:B------:R-:W2:Y:S04]  /*06d0*/  LDG.E R21, desc[UR4][R4.64+0x6c] ;  /* 0x00006c0404157981 */ /* 0x000ea8000c1e1900 */
[----:B------:R-:W3:Y:S04]  /*06e0*/  LDG.E R23, desc[UR4][R2.64+0x4] ;  /* 0x0000040402177981 */ /* 0x000ee8000c1e1900 */
[----:B------:R-:W3:Y:S04]  /*06f0*/  LDG.E R20, desc[UR4][R4.64+0x70] ;  /* 0x0000700404147981 */ /* 0x000ee8000c1e1900 */
[----:B------:R-:W4:Y:S04]  /*0700*/  LDG.E R25, desc[UR4][R2.64+0x8] ;  /* 0x0000080402197981 */ /* 0x000f28000c1e1900 */
        /* <DEDUP_REMOVED lines=8> */
[----:B0-----:R-:W5:Y:S04]  /*0790*/  LDG.E R15, desc[UR4][R4.64+0x84] ;  /* 0x00008404040f7981 */ /* 0x001f68000c1e1900 */
[----:B------:R-:W5:Y:S04]  /*07a0*/  LDG.E R10, desc[UR4][R2.64+0x2c] ;  /* 0x00002c04020a7981 */ /* 0x000f68000c1e1900 */
[----:B------:R-:W5:Y:S04]  /*07b0*/  LDG.E R13, desc[UR4][R4.64+0x88] ;  /* 0x00008804040d7981 */ /* 0x000f68000c1e1900 */
[----:B------:R-:W5:Y:S01]  /*07c0*/  LDG.E R18, desc[UR4][R2.64+0x30] ;  /* 0x0000300402127981 */ /* 0x000f62000c1e1900 */
[----:B--2---:R-:W-:-:S03]  /*07d0*/  FFMA R0, R0, R21, RZ ;  /* 0x0000001500007223 */ /* 0x004fc600000000ff */
[----:B------:R-:W2:Y:S01]  /*07e0*/  LDG.E R21, desc[UR4][R4.64+0x8c] ;  /* 0x00008c0404157981 */ /* 0x000ea2000c1e1900 */
[----:B---3--:R-:W-:-:S03]  /*07f0*/  FFMA R0, R23, R20, R0 ;  /* 0x0000001417007223 */ /* 0x008fc60000000000 */
[----:B------:R-:W3:Y:S04]  /*0800*/  LDG.E R20, desc[UR4][R2.64+0x64] ;  /* 0x0000640402147981 */ /* 0x000ee8000c1e1900 */
[----:B------:R-:W3:Y:S01]  /*0810*/  LDG.E R23, desc[UR4][R4.64+0x90] ;  /* 0x0000900404177981 */ /* 0x000ee2000c1e1900 */
[----:B----4-:R-:W-:-:S03]  /*0820*/  FFMA R27, R25, R22, R0 ;  /* 0x00000016191b7223 */ /* 0x010fc60000000000 */
[----:B------:R-:W4:Y:S04]  /*0830*/  LDG.E R22, desc[UR4][R2.64+0x68] ;  /* 0x0000680402167981 */ /* 0x000f28000c1e1900 */
[----:B------:R-:W4:Y:S01]  /*0840*/  LDG.E R25, desc[UR4][R4.64+0x94] ;  /* 0x0000940404197981 */ /* 0x000f22000c1e1900 */
[----:B-----5:R-:W-:-:S03]  /*0850*/  FFMA R0, R16, R19, R27 ;  /* 0x0000001310007223 */ /* 0x020fc6000000001b */
[----:B------:R-:W5:Y:S04]  /*0860*/  LDG.E R16, desc[UR4][R2.64+0x6c] ;  /* 0x00006c0402107981 */ /* 0x000f68000c1e1900 */
[----:B------:R-:W5:Y:S01]  /*0870*/  LDG.E R19, desc[UR4][R4.64+0x98] ;  /* 0x0000980404137981 */ /* 0x000f62000c1e1900 */
[----:B------:R-:W-:-:S03]  /*0880*/  FFMA R27, R11, R24, R0 ;  /* 0x000000180b1b7223 */ /* 0x000fc60000000000 */
        /* <DEDUP_REMOVED lines=11> */
[----:B--2---:R-:W-:-:S03]  /*0940*/  FFMA R27, R18, R21, R27 ;  /* 0x00000015121b7223 */ /* 0x004fc6000000001b */
[----:B------:R-:W2:Y:S04]  /*0950*/  LDG.E R21, desc[UR4][R2.64+0x90] ;  /* 0x0000900402157981 */ /* 0x000ea8000c1e1900 */
        /* <DEDUP_REMOVED lines=31> */
[----:B-----5:R-:W-:-:S04]  /*0b50*/  FFMA R19, R19, R16, R24 ;  /* 0x0000001013137223 */ /* 0x020fc80000000018 */
[----:B------:R-:W-:-:S04]  /*0b60*/  FFMA R11, R0, R11, R19 ;  /* 0x0000000b000b7223 */ /* 0x000fc80000000013 */
[----:B------:R-:W-:-:S04]  /*0b70*/  FFMA R11, R14, R17, R11 ;  /* 0x000000110e0b7223 */ /* 0x000fc8000000000b */
[----:B------:R-:W-:-:S04]  /*0b80*/  FFMA R11, R12, R15, R11 ;  /* 0x0000000f0c0b7223 */ /* 0x000fc8000000000b */
[----:B------:R-:W-:-:S04]  /*0b90*/  FFMA R11, R10, R13, R11 ;  /* 0x0000000d0a0b7223 */ /* 0x000fc8000000000b */
[----:B--2---:R-:W-:-:S04]  /*0ba0*/  FFMA R11, R18, R21, R11 ;  /* 0x00000015120b7223 */ /* 0x004fc8000000000b */
[----:B---3--:R-:W-:-:S04]  /*0bb0*/  FFMA R11, R20, R23, R11 ;  /* 0x00000017140b7223 */ /* 0x008fc8000000000b */
[----:B----4-:R-:W-:-:S05]  /*0bc0*/  FFMA R11, R22, R25, R11 ;  /* 0x00000019160b7223 */ /* 0x010fca000000000b */
        /* <DEDUP_REMOVED lines=67> */
[----:B------:R-:W5:Y:S04]  /*1000*/  LDG.E R24, desc[UR4][R4.64+0x134] ;  /* 0x0001340404187981 */ /* 0x000f68000c1e1900 */
[----:B------:R-:W5:Y:S04]  /*1010*/  LDG.E R6, desc[UR4][R6.64+0xf0] ;  /* 0x0000f00406067981 */ /* 0x000f68000c1e1900 */
[----:B------:R-:W5:Y:S04]  /*1020*/  LDG.E R27, desc[UR4][R4.64+0x138] ;  /* 0x00013804041b7981 */ /* 0x000f68000c1e1900 */
[----:B------:R-:W5:Y:S01]  /*1030*/  LDG.E R7, desc[UR4][R4.64+0x140] ;  /* 0x0001400404077981 */ /* 0x000f62000c1e1900 */
[----:B--2---:R-:W-:-:S04]  /*1040*/  FFMA R0, R21, R18, R0 ;  /* 0x0000001215007223 */ /* 0x004fc80000000000 */
[----:B---3--:R-:W-:-:S04]  /*1050*/  FFMA R0, R23, R20, R0 ;  /* 0x0000001417007223 */ /* 0x008fc80000000000 */
[----:B----4-:R-:W-:-:S04]  /*1060*/  FFMA R25, R25, R22, R0 ;  /* 0x0000001619197223 */ /* 0x010fc80000000000 */
[----:B-----5:R-:W-:-:S04]  /*1070*/  FFMA R19, R16, R19, R25 ;  /* 0x0000001310137223 */ /* 0x020fc80000000019 */
[----:B------:R-:W-:-:S04]  /*1080*/  FFMA R17, R14, R17, R19 ;  /* 0x000000110e117223 */ /* 0x000fc80000000013 */
[----:B------:R-:W-:-:S04]  /*1090*/  FFMA R15, R12, R15, R17 ;  /* 0x0000000f0c0f7223 */ /* 0x000fc80000000011 */
[----:B------:R-:W-:-:S04]  /*10a0*/  FFMA R10, R10, R13, R15 ;  /* 0x0000000d0a0a7223 */ /* 0x000fc8000000000f */
[----:B------:R-:W-:-:S04]  /*10b0*/  FFMA R11, R11, R24, R10 ;  /* 0x000000180b0b7223 */ /* 0x000fc8000000000a */
[----:B------:R-:W-:-:S04]  /*10c0*/  FFMA R11, R6, R27, R11 ;  /* 0x0000001b060b7223 */ /* 0x000fc8000000000b */
[----:B------:R-:W-:-:S04]  /*10d0*/  FFMA R11, R28, R29, R11 ;  /* 0x0000001d1c0b7223 */ /* 0x000fc8000000000b */
[----:B------:R-:W-:-:S05]  /*10e0*/  FFMA R7, R26, R7, R11 ;  /* 0x000000071a077223 */ /* 0x000fca000000000b */
[----:B------:R-:W-:Y:S01]  /*10f0*/  STG.E desc[UR4][R8.64+0x48], R7 ;  /* 0x0000480708007986 */ /* 0x000fe2000c101904 */
[----:B------:R-:W-:Y:S05]  /*1100*/  EXIT ;  /* 0x000000000000794d */ /* 0x000fea0003800000 */
.L_x_17:
        /* <DEDUP_REMOVED lines=15> */
.L_x_19:


//--------------------- .nv.shared._Z13conv2d_sharedPfS_S_ --------------------------
	.section	.nv.shared._Z13conv2d_sharedPfS_S_,"aw",@nobits
	.sectionflags	@""
	.align	16
	.zero		1024


//--------------------- .nv.shared.reserved.0     --------------------------
	.section	.nv.shared.reserved.0,"aw",@nobits
	.weak		__nv_reservedSMEM_offset_0_alias
	.size		__nv_reservedSMEM_offset_0_alias, 0, 64
	.other		__nv_reservedSMEM_offset_0_alias,@"STO_CUDA_RESERVED_SHARED STV_DEFAULT"
__nv_reservedSMEM_offset_0_alias:
	.zero		0
	.zero		64


//--------------------- .nv.shared._Z13conv2d_globalPfS_S_ --------------------------
	.section	.nv.shared._Z13conv2d_globalPfS_S_,"aw",@nobits
	.sectionflags	@""
	.align	16
	.zero		1024


//--------------------- .nv.constant0._Z13conv2d_sharedPfS_S_ --------------------------
	.section	.nv.constant0._Z13conv2d_sharedPfS_S_,"a",@progbits
	.sectionflags	@""
	.align	4
.nv.constant0._Z13conv2d_sharedPfS_S_:
	.zero		920


//--------------------- .nv.constant0._Z13conv2d_globalPfS_S_ --------------------------
	.section	.nv.constant0._Z13conv2d_globalPfS_S_,"a",@progbits
	.sectionflags	@""
	.align	4
.nv.constant0._Z13conv2d_globalPfS_S_:
	.zero		920


//--------------------- SYMBOLS --------------------------

	.type		.nv.reservedSmem.offset0,@object
	.size		.nv.reservedSmem.offset0,0x4
	.type		.nv.reservedSmem.cap,@object
	.size		.nv.reservedSmem.cap,0x4
